	.target	sm_100

	.elftype	@"ET_EXEC"


//--------------------- .note.nv.tkinfo           --------------------------
	.section	.note.nv.tkinfo,"",@"SHT_NOTE"
	.sectionflags	@"SHF_NOTE_NV_TKINFO"
	.tkinfo
        /*0018*/ 	.word	0x00000081
        /*0030*/ 	.string	""
        /*0030*/ 	.string	"ptxas"
        /*0030*/ 	.string	"Cuda compilation tools, release 12.9, V12.9.86"
        /*0030*/ 	.string	"Build cuda_12.9.r12.9/compiler.36037853_0"
        /*0030*/ 	.string	"-regUsageLevel 10 -arch sm_100f -m 64 "



//--------------------- .note.nv.cuver            --------------------------
	.section	.note.nv.cuver,"",@"SHT_NOTE"
	.sectionflags	@"SHF_NOTE_NV_CUVER"
        /*0018*/ 	.short	0x0001
        /*001a*/ 	.short	0x0064
        /*001c*/ 	.short	0x0001
        /*001e*/ 	.short	0x0000
        /*0020*/ 	.short	0x0001
        /*0022*/ 	.short	0x0000


//--------------------- .nv.info                  --------------------------
	.section	.nv.info,"",@"SHT_CUDA_INFO"
	.align	4


	//----- nvinfo : EIATTR_REGCOUNT
	.align		4
        /*0000*/ 	.byte	0x04, 0x2f
        /*0002*/ 	.short	(.L_17 - .L_16)
	.align		4
.L_16:
        /*0004*/ 	.word	index@(_ZN9deep_gemm24sm100_fp8_gemm_1d1d_implILN4cute4UMMA5MajorE0ELS3_0ELj0ELj4096ELj7168ELj128ELj224ELj128ELj1ELj128ELj128ELj64ELj6ELj128ELj128ELj2ELb0ELj140ELNS_8GemmTypeE0ELb0EN7cutlass10bfloat16_tENS_16EpilogueIdentityEEEvPijjj14CUtensorMap_stS9_S9_S9_S9_)
        /*0008*/ 	.word	0x00000038


	//----- nvinfo : EIATTR_FRAME_SIZE
	.align		4
.L_17:
        /*000c*/ 	.byte	0x04, 0x11
        /*000e*/ 	.short	(.L_19 - .L_18)
	.align		4
.L_18:
        /*0010*/ 	.word	index@($__internal_3_$__cuda_sm20_div_u16)
        /*0014*/ 	.word	0x00000000


	//----- nvinfo : EIATTR_FRAME_SIZE
	.align		4
.L_19:
        /*0018*/ 	.byte	0x04, 0x11
        /*001a*/ 	.short	(.L_21 - .L_20)
	.align		4
.L_20:
        /*001c*/ 	.word	index@($__internal_2_$__cuda_sm10x_tcgen05_guardrail_trap_unallocated_columns_being_dealloced)
        /*0020*/ 	.word	0x00000000


	//----- nvinfo : EIATTR_FRAME_SIZE
	.align		4
.L_21:
        /*0024*/ 	.byte	0x04, 0x11
        /*0026*/ 	.short	(.L_23 - .L_22)
	.align		4
.L_22:
        /*0028*/ 	.word	index@($__internal_1_$__cuda_sm10x_tcgen05_guardrail_trap_phase_invalid_during_alloc)
        /*002c*/ 	.word	0x00000000


	//----- nvinfo : EIATTR_FRAME_SIZE
	.align		4
.L_23:
        /*0030*/ 	.byte	0x04, 0x11
        /*0032*/ 	.short	(.L_25 - .L_24)
	.align		4
.L_24:
        /*0034*/ 	.word	index@($__internal_0_$__cuda_sm10x_tcgen05_guardrail_trap_col_being_dealloced_not_returned_by_alloc)
        /*0038*/ 	.word	0x00000000


	//----- nvinfo : EIATTR_FRAME_SIZE
	.align		4
.L_25:
        /*003c*/ 	.byte	0x04, 0x11
        /*003e*/ 	.short	(.L_27 - .L_26)
	.align		4
.L_26:
        /*0040*/ 	.word	index@(_ZN9deep_gemm24sm100_fp8_gemm_1d1d_implILN4cute4UMMA5MajorE0ELS3_0ELj0ELj4096ELj7168ELj128ELj224ELj128ELj1ELj128ELj128ELj64ELj6ELj128ELj128ELj2ELb0ELj140ELNS_8GemmTypeE0ELb0EN7cutlass10bfloat16_tENS_16EpilogueIdentityEEEvPijjj14CUtensorMap_stS9_S9_S9_S9_)
        /*0044*/ 	.word	0x00000000


	//----- nvinfo : EIATTR_MIN_STACK_SIZE
	.align		4
.L_27:
        /*0048*/ 	.byte	0x04, 0x12
        /*004a*/ 	.short	(.L_29 - .L_28)
	.align		4
.L_28:
        /*004c*/ 	.word	index@(_ZN9deep_gemm24sm100_fp8_gemm_1d1d_implILN4cute4UMMA5MajorE0ELS3_0ELj0ELj4096ELj7168ELj128ELj224ELj128ELj1ELj128ELj128ELj64ELj6ELj128ELj128ELj2ELb0ELj140ELNS_8GemmTypeE0ELb0EN7cutlass10bfloat16_tENS_16EpilogueIdentityEEEvPijjj14CUtensorMap_stS9_S9_S9_S9_)
        /*0050*/ 	.word	0x00000000
.L_29:


//--------------------- .nv.info._ZN9deep_gemm24sm100_fp8_gemm_1d1d_implILN4cute4UMMA5MajorE0ELS3_0ELj0ELj4096ELj7168ELj128ELj224ELj128ELj1ELj128ELj128ELj64ELj6ELj128ELj128ELj2ELb0ELj140ELNS_8GemmTypeE0ELb0EN7cutlass10bfloat16_tENS_16EpilogueIdentityEEEvPijjj14CUtensorMap_stS9_S9_S9_S9_ --------------------------
	.section	.nv.info._ZN9deep_gemm24sm100_fp8_gemm_1d1d_implILN4cute4UMMA5MajorE0ELS3_0ELj0ELj4096ELj7168ELj128ELj224ELj128ELj1ELj128ELj128ELj64ELj6ELj128ELj128ELj2ELb0ELj140ELNS_8GemmTypeE0ELb0EN7cutlass10bfloat16_tENS_16EpilogueIdentityEEEvPijjj14CUtensorMap_stS9_S9_S9_S9_,"",@"SHT_CUDA_INFO"
	.sectionflags	@""
	.align	4


	//----- nvinfo : EIATTR_CUDA_API_VERSION
	.align		4
        /*0000*/ 	.byte	0x04, 0x37
        /*0002*/ 	.short	(.L_31 - .L_30)
.L_30:
        /*0004*/ 	.word	0x00000081


	//----- nvinfo : EIATTR_KPARAM_INFO
	.align		4
.L_31:
        /*0008*/ 	.byte	0x04, 0x17
        /*000a*/ 	.short	(.L_33 - .L_32)
.L_32:
        /*000c*/ 	.word	0x00000000
        /*0010*/ 	.short	0x0008
        /*0012*/ 	.short	0x0240
        /*0014*/ 	.byte	0x00, 0xf0, 0x01, 0x02


	//----- nvinfo : EIATTR_KPARAM_INFO
	.align		4
.L_33:
        /*0018*/ 	.byte	0x04, 0x17
        /*001a*/ 	.short	(.L_35 - .L_34)
.L_34:
        /*001c*/ 	.word	0x00000000
        /*0020*/ 	.short	0x0007
        /*0022*/ 	.short	0x01c0
        /*0024*/ 	.byte	0x00, 0xf0, 0x01, 0x02


	//----- nvinfo : EIATTR_KPARAM_INFO
	.align		4
.L_35:
        /*0028*/ 	.byte	0x04, 0x17
        /*002a*/ 	.short	(.L_37 - .L_36)
.L_36:
        /*002c*/ 	.word	0x00000000
        /*0030*/ 	.short	0x0006
        /*0032*/ 	.short	0x0140
        /*0034*/ 	.byte	0x00, 0xf0, 0x01, 0x02


	//----- nvinfo : EIATTR_KPARAM_INFO
	.align		4
.L_37:
        /*0038*/ 	.byte	0x04, 0x17
        /*003a*/ 	.short	(.L_39 - .L_38)
.L_38:
        /*003c*/ 	.word	0x00000000
        /*0040*/ 	.short	0x0005
        /*0042*/ 	.short	0x00c0
        /*0044*/ 	.byte	0x00, 0xf0, 0x01, 0x02


	//----- nvinfo : EIATTR_KPARAM_INFO
	.align		4
.L_39:
        /*0048*/ 	.byte	0x04, 0x17
        /*004a*/ 	.short	(.L_41 - .L_40)
.L_40:
        /*004c*/ 	.word	0x00000000
        /*0050*/ 	.short	0x0004
        /*0052*/ 	.short	0x0040
        /*0054*/ 	.byte	0x00, 0xf0, 0x01, 0x02


	//----- nvinfo : EIATTR_KPARAM_INFO
	.align		4
.L_41:
        /*0058*/ 	.byte	0x04, 0x17
        /*005a*/ 	.short	(.L_43 - .L_42)
.L_42:
        /*005c*/ 	.word	0x00000000
        /*0060*/ 	.short	0x0003
        /*0062*/ 	.short	0x0010
        /*0064*/ 	.byte	0x00, 0xf0, 0x11, 0x00


	//----- nvinfo : EIATTR_KPARAM_INFO
	.align		4
.L_43:
        /*0068*/ 	.byte	0x04, 0x17
        /*006a*/ 	.short	(.L_45 - .L_44)
.L_44:
        /*006c*/ 	.word	0x00000000
        /*0070*/ 	.short	0x0002
        /*0072*/ 	.short	0x000c
        /*0074*/ 	.byte	0x00, 0xf0, 0x11, 0x00


	//----- nvinfo : EIATTR_KPARAM_INFO
	.align		4
.L_45:
        /*0078*/ 	.byte	0x04, 0x17
        /*007a*/ 	.short	(.L_47 - .L_46)
.L_46:
        /*007c*/ 	.word	0x00000000
        /*0080*/ 	.short	0x0001
        /*0082*/ 	.short	0x0008
        /*0084*/ 	.byte	0x00, 0xf0, 0x11, 0x00


	//----- nvinfo : EIATTR_KPARAM_INFO
	.align		4
.L_47:
        /*0088*/ 	.byte	0x04, 0x17
        /*008a*/ 	.short	(.L_49 - .L_48)
.L_48:
        /*008c*/ 	.word	0x00000000
        /*0090*/ 	.short	0x0000
        /*0092*/ 	.short	0x0000
        /*0094*/ 	.byte	0x00, 0xf5, 0x21, 0x00


	//----- nvinfo : EIATTR_AT_ENTRY_FRAGMENTS
	.align		4
.L_49:
        /*0098*/ 	.byte	0x04, 0x4f
        /*009a*/ 	.short	(.L_51 - .L_50)


	//   ....[0]....
.L_50:
        /*009c*/ 	.word	0x00000004


	//   ....[1]....
        /*00a0*/ 	.word	0x00000005


	//----- nvinfo : EIATTR_RESERVED_SMEM_USED
	.align		4
.L_51:
        /*00a4*/ 	.byte	0x01, 0x41
	.zero		2


	//----- nvinfo : EIATTR_SPARSE_MMA_MASK
	.align		4
        /*00a8*/ 	.byte	0x03, 0x50
        /*00aa*/ 	.short	0x0000


	//----- nvinfo : EIATTR_TCGEN05_2CTA_USED
	.align		4
        /*00ac*/ 	.byte	0x01, 0x52
	.zero		2


	//----- nvinfo : EIATTR_MAXREG_COUNT
	.align		4
        /*00b0*/ 	.byte	0x03, 0x1b
        /*00b2*/ 	.short	0x00ff


	//----- nvinfo : EIATTR_NUM_BARRIERS
	.align		4
        /*00b4*/ 	.byte	0x02, 0x4c
        /*00b6*/ 	.byte	0x09
	.zero		1


	//----- nvinfo : EIATTR_INT_WARP_WIDE_INSTR_OFFSETS
	.align		4
        /*00b8*/ 	.byte	0x04, 0x31
        /*00ba*/ 	.short	(.L_53 - .L_52)


	//   ....[0]....
.L_52:
        /*00bc*/ 	.word	0x00004890


	//   ....[1]....
        /*00c0*/ 	.word	0x000048b0


	//----- nvinfo : EIATTR_COOP_GROUP_MASK_REGIDS
	.align		4
.L_53:
        /*00c4*/ 	.byte	0x04, 0x29
        /*00c6*/ 	.short	(.L_55 - .L_54)


	//   ....[0]....
.L_54:
        /*00c8*/ 	.word	0xffffffff


	//   ....[1]....
        /*00cc*/ 	.word	0xffffffff


	//   ....[2]....
        /*00d0*/ 	.word	0xffffffff


	//   ....[3]....
        /*00d4*/ 	.word	0xffffffff


	//   ....[4]....
        /*00d8*/ 	.word	0xffffffff


	//   ....[5]....
        /*00dc*/ 	.word	0xffffffff


	//   ....[6]....
        /*00e0*/ 	.word	0xffffffff


	//   ....[7]....
        /*00e4*/ 	.word	0xffffffff


	//   ....[8]....
        /*00e8*/ 	.word	0xffffffff


	//   ....[9]....
        /*00ec*/ 	.word	0xffffffff


	//   ....[10]....
        /*00f0*/ 	.word	0xffffffff


	//   ....[11]....
        /*00f4*/ 	.word	0xffffffff


	//   ....[12]....
        /*00f8*/ 	.word	0xffffffff


	//   ....[13]....
        /*00fc*/ 	.word	0xffffffff


	//   ....[14]....
        /*0100*/ 	.word	0xffffffff


	//----- nvinfo : EIATTR_COOP_GROUP_INSTR_OFFSETS
	.align		4
.L_55:
        /*0104*/ 	.byte	0x04, 0x28
        /*0106*/ 	.short	(.L_57 - .L_56)


	//   ....[0]....
.L_56:
        /*0108*/ 	.word	0x00000030


	//   ....[1]....
        /*010c*/ 	.word	0x000004d0


	//   ....[2]....
        /*0110*/ 	.word	0x00000ae0


	//   ....[3]....
        /*0114*/ 	.word	0x00000b80


	//   ....[4]....
        /*0118*/ 	.word	0x00001010


	//   ....[5]....
        /*011c*/ 	.word	0x000010c0


	//   ....[6]....
        /*0120*/ 	.word	0x00001170


	//   ....[7]....
        /*0124*/ 	.word	0x000017b0


	//   ....[8]....
        /*0128*/ 	.word	0x000017d0


	//   ....[9]....
        /*012c*/ 	.word	0x000017f0


	//   ....[10]....
        /*0130*/ 	.word	0x00001a50


	//   ....[11]....
        /*0134*/ 	.word	0x00001a80


	//   ....[12]....
        /*0138*/ 	.word	0x00001ac0


	//   ....[13]....
        /*013c*/ 	.word	0x000047b0


	//   ....[14]....
        /*0140*/ 	.word	0x00004970


	//----- nvinfo : EIATTR_VRC_CTA_INIT_COUNT
	.align		4
.L_57:
        /*0144*/ 	.byte	0x02, 0x4a
        /*0146*/ 	.byte	0x80
	.zero		1


	//----- nvinfo : EIATTR_MBARRIER_INSTR_OFFSETS
	.align		4
        /*0148*/ 	.byte	0x04, 0x39
        /*014a*/ 	.short	(.L_59 - .L_58)


	//   ....[0]....
.L_58:
        /*014c*/ 	.word	0x00000330
        /*0150*/ 	.word	0x000000ff
        /*0154*/ 	.word	0x00033400
        /*0158*/ 	.short	0x0100
        /*015a*/ 	.byte	0x05
	.zero		1


	//   ....[1]....
        /*015c*/ 	.word	0x00000340
        /*0160*/ 	.word	0x000000ff
        /*0164*/ 	.word	0x00033430
        /*0168*/ 	.short	0x0100
        /*016a*/ 	.byte	0x05
	.zero		1


	//   ....[2]....
        /*016c*/ 	.word	0x00000350
        /*0170*/ 	.word	0x000000ff
        /*0174*/ 	.word	0x00033460
        /*0178*/ 	.short	0x0100
        /*017a*/ 	.byte	0x05
	.zero		1


	//   ....[3]....
        /*017c*/ 	.word	0x00000360
        /*0180*/ 	.word	0x000000ff
        /*0184*/ 	.word	0x00033408
        /*0188*/ 	.short	0x0100
        /*018a*/ 	.byte	0x05
	.zero		1


	//   ....[4]....
        /*018c*/ 	.word	0x00000370
        /*0190*/ 	.word	0x000000ff
        /*0194*/ 	.word	0x00033438
        /*0198*/ 	.short	0x0100
        /*019a*/ 	.byte	0x05
	.zero		1


	//   ....[5]....
        /*019c*/ 	.word	0x00000380
        /*01a0*/ 	.word	0x000000ff
        /*01a4*/ 	.word	0x00033468
        /*01a8*/ 	.short	0x0100
        /*01aa*/ 	.byte	0x05
	.zero		1


	//   ....[6]....
        /*01ac*/ 	.word	0x00000390
        /*01b0*/ 	.word	0x000000ff
        /*01b4*/ 	.word	0x00033410
        /*01b8*/ 	.short	0x0100
        /*01ba*/ 	.byte	0x05
	.zero		1


	//   ....[7]....
        /*01bc*/ 	.word	0x000003a0
        /*01c0*/ 	.word	0x000000ff
        /*01c4*/ 	.word	0x00033440
        /*01c8*/ 	.short	0x0100
        /*01ca*/ 	.byte	0x05
	.zero		1


	//   ....[8]....
        /*01cc*/ 	.word	0x000003b0
        /*01d0*/ 	.word	0x000000ff
        /*01d4*/ 	.word	0x00033470
        /*01d8*/ 	.short	0x0100
        /*01da*/ 	.byte	0x05
	.zero		1


	//   ....[9]....
        /*01dc*/ 	.word	0x000003c0
        /*01e0*/ 	.word	0x000000ff
        /*01e4*/ 	.word	0x00033418
        /*01e8*/ 	.short	0x0100
        /*01ea*/ 	.byte	0x05
	.zero		1


	//   ....[10]....
        /*01ec*/ 	.word	0x000003d0
        /*01f0*/ 	.word	0x000000ff
        /*01f4*/ 	.word	0x00033448
        /*01f8*/ 	.short	0x0100
        /*01fa*/ 	.byte	0x05
	.zero		1


	//   ....[11]....
        /*01fc*/ 	.word	0x000003e0
        /*0200*/ 	.word	0x000000ff
        /*0204*/ 	.word	0x00033478
        /*0208*/ 	.short	0x0100
        /*020a*/ 	.byte	0x05
	.zero		1


	//   ....[12]....
        /*020c*/ 	.word	0x000003f0
        /*0210*/ 	.word	0x000000ff
        /*0214*/ 	.word	0x00033420
        /*0218*/ 	.short	0x0100
        /*021a*/ 	.byte	0x05
	.zero		1


	//   ....[13]....
        /*021c*/ 	.word	0x00000400
        /*0220*/ 	.word	0x000000ff
        /*0224*/ 	.word	0x00033450
        /*0228*/ 	.short	0x0100
        /*022a*/ 	.byte	0x05
	.zero		1


	//   ....[14]....
        /*022c*/ 	.word	0x00000410
        /*0230*/ 	.word	0x000000ff
        /*0234*/ 	.word	0x00033480
        /*0238*/ 	.short	0x0100
        /*023a*/ 	.byte	0x05
	.zero		1


	//   ....[15]....
        /*023c*/ 	.word	0x00000420
        /*0240*/ 	.word	0x000000ff
        /*0244*/ 	.word	0x00033428
        /*0248*/ 	.short	0x0100
        /*024a*/ 	.byte	0x05
	.zero		1


	//   ....[16]....
        /*024c*/ 	.word	0x00000430
        /*0250*/ 	.word	0x000000ff
        /*0254*/ 	.word	0x00033458
        /*0258*/ 	.short	0x0100
        /*025a*/ 	.byte	0x05
	.zero		1


	//   ....[17]....
        /*025c*/ 	.word	0x00000440
        /*0260*/ 	.word	0x000000ff
        /*0264*/ 	.word	0x00033488
        /*0268*/ 	.short	0x0100
        /*026a*/ 	.byte	0x05
	.zero		1


	//   ....[18]....
        /*026c*/ 	.word	0x00000450
        /*0270*/ 	.word	0x000000ff
        /*0274*/ 	.word	0x00033490
        /*0278*/ 	.short	0x0100
        /*027a*/ 	.byte	0x05
	.zero		1


	//   ....[19]....
        /*027c*/ 	.word	0x00000460
        /*0280*/ 	.word	0x000000ff
        /*0284*/ 	.word	0x000334a0
        /*0288*/ 	.short	0x0100
        /*028a*/ 	.byte	0x05
	.zero		1


	//   ....[20]....
        /*028c*/ 	.word	0x00000470
        /*0290*/ 	.word	0x000000ff
        /*0294*/ 	.word	0x00033498
        /*0298*/ 	.short	0x0100
        /*029a*/ 	.byte	0x05
	.zero		1


	//   ....[21]....
        /*029c*/ 	.word	0x00000480
        /*02a0*/ 	.word	0x000000ff
        /*02a4*/ 	.word	0x000334a8
        /*02a8*/ 	.short	0x0100
        /*02aa*/ 	.byte	0x05
	.zero		1


	//   ....[22]....
        /*02ac*/ 	.word	0x00000750
        /*02b0*/ 	.word	0x00000003
        /*02b4*/ 	.word	0x00000000
        /*02b8*/ 	.short	0x010a
        /*02ba*/ 	.byte	0xff
	.zero		1


	//   ....[23]....
        /*02bc*/ 	.word	0x00000770
        /*02c0*/ 	.word	0x00000003
        /*02c4*/ 	.word	0x00000000
        /*02c8*/ 	.short	0x010a
        /*02ca*/ 	.byte	0xff
	.zero		1


	//   ....[24]....
        /*02cc*/ 	.word	0x00000950
        /*02d0*/ 	.word	0x00000007
        /*02d4*/ 	.word	0x00000000
        /*02d8*/ 	.short	0x010a
        /*02da*/ 	.byte	0xff
	.zero		1


	//   ....[25]....
        /*02dc*/ 	.word	0x00000970
        /*02e0*/ 	.word	0x00000007
        /*02e4*/ 	.word	0x00000000
        /*02e8*/ 	.short	0x010a
        /*02ea*/ 	.byte	0xff
	.zero		1


	//   ....[26]....
        /*02ec*/ 	.word	0x00000a60
        /*02f0*/ 	.word	0x00000007
        /*02f4*/ 	.word	0x00000000
        /*02f8*/ 	.short	0x0101
        /*02fa*/ 	.byte	0xff
	.zero		1


	//   ....[27]....
        /*02fc*/ 	.word	0x00000ec0
        /*0300*/ 	.word	0x00000002
        /*0304*/ 	.word	0x00033400
        /*0308*/ 	.short	0x010a
        /*030a*/ 	.byte	0xff
	.zero		1


	//   ....[28]....
        /*030c*/ 	.word	0x00001250
        /*0310*/ 	.word	0x00000002
        /*0314*/ 	.word	0x00000000
        /*0318*/ 	.short	0x0101
        /*031a*/ 	.byte	0xff
	.zero		1


	//   ....[29]....
        /*031c*/ 	.word	0x000015a0
        /*0320*/ 	.word	0x00000004
        /*0324*/ 	.word	0x000334a0
        /*0328*/ 	.short	0x010a
        /*032a*/ 	.byte	0x09
	.zero		1


	//   ....[30]....
        /*032c*/ 	.word	0x00001640
        /*0330*/ 	.word	0x000000ff
        /*0334*/ 	.word	0x00033460
        /*0338*/ 	.short	0x010a
        /*033a*/ 	.byte	0x0b
	.zero		1


	//   ....[31]....
        /*033c*/ 	.word	0x00001a20
        /*0340*/ 	.word	0x000000ff
        /*0344*/ 	.word	0x00033460
        /*0348*/ 	.short	0x010a
        /*034a*/ 	.byte	0x0e
	.zero		1


	//   ....[32]....
        /*034c*/ 	.word	0x00001df0
        /*0350*/ 	.word	0x00000002
        /*0354*/ 	.word	0x000334a0
        /*0358*/ 	.short	0x010a
        /*035a*/ 	.byte	0xff
	.zero		1


	//   ....[33]....
        /*035c*/ 	.word	0x00002130
        /*0360*/ 	.word	0x00000011
        /*0364*/ 	.word	0x00000030
        /*0368*/ 	.short	0x010a
        /*036a*/ 	.byte	0xff
	.zero		1


	//   ....[34]....
        /*036c*/ 	.word	0x00002500
        /*0370*/ 	.word	0x0000001c
        /*0374*/ 	.word	0x00000030
        /*0378*/ 	.short	0x010a
        /*037a*/ 	.byte	0xff
	.zero		1


	//   ....[35]....
        /*037c*/ 	.word	0x00002740
        /*0380*/ 	.word	0x0000001a
        /*0384*/ 	.word	0x00000030
        /*0388*/ 	.short	0x010a
        /*038a*/ 	.byte	0xff
	.zero		1


	//   ....[36]....
        /*038c*/ 	.word	0x000028f0
        /*0390*/ 	.word	0x0000001c
        /*0394*/ 	.word	0x00000030
        /*0398*/ 	.short	0x010a
        /*039a*/ 	.byte	0xff
	.zero		1


	//   ....[37]....
        /*039c*/ 	.word	0x00002e70
        /*03a0*/ 	.word	0x00000002
        /*03a4*/ 	.word	0x00033490
        /*03a8*/ 	.short	0x010a
        /*03aa*/ 	.byte	0xff
	.zero		1


	//   ....[38]....
        /*03ac*/ 	.word	0x00004630
        /*03b0*/ 	.word	0x00000002
        /*03b4*/ 	.word	0x00000000
        /*03b8*/ 	.short	0x0101
        /*03ba*/ 	.byte	0xff
	.zero		1


	//   ....[39]....
        /*03bc*/ 	.word	0x000049a0
        /*03c0*/ 	.word	0x00000003
        /*03c4*/ 	.word	0x00000000
        /*03c8*/ 	.short	0x010a
        /*03ca*/ 	.byte	0xff
	.zero		1


	//   ....[40]....
        /*03cc*/ 	.word	0x00004a00
        /*03d0*/ 	.word	0x00000007
        /*03d4*/ 	.word	0x00000000
        /*03d8*/ 	.short	0x010a
        /*03da*/ 	.byte	0xff
	.zero		1


	//   ....[41]....
        /*03dc*/ 	.word	0x00004a60
        /*03e0*/ 	.word	0x00000002
        /*03e4*/ 	.word	0x00033400
        /*03e8*/ 	.short	0x010a
        /*03ea*/ 	.byte	0xff
	.zero		1


	//   ....[42]....
        /*03ec*/ 	.word	0x00004ae0
        /*03f0*/ 	.word	0x00000004
        /*03f4*/ 	.word	0x000334a0
        /*03f8*/ 	.short	0x010a
        /*03fa*/ 	.byte	0xff
	.zero		1


	//   ....[43]....
        /*03fc*/ 	.word	0x00004b50
        /*0400*/ 	.word	0x00000005
        /*0404*/ 	.word	0x00033460
        /*0408*/ 	.short	0x010a
        /*040a*/ 	.byte	0xff
	.zero		1


	//   ....[44]....
        /*040c*/ 	.word	0x00004bc0
        /*0410*/ 	.word	0x00000005
        /*0414*/ 	.word	0x00033460
        /*0418*/ 	.short	0x010a
        /*041a*/ 	.byte	0xff
	.zero		1


	//   ....[45]....
        /*041c*/ 	.word	0x00004c30
        /*0420*/ 	.word	0x00000011
        /*0424*/ 	.word	0x00000030
        /*0428*/ 	.short	0x010a
        /*042a*/ 	.byte	0xff
	.zero		1


	//   ....[46]....
        /*042c*/ 	.word	0x00004ca0
        /*0430*/ 	.word	0x0000001c
        /*0434*/ 	.word	0x00000030
        /*0438*/ 	.short	0x010a
        /*043a*/ 	.byte	0xff
	.zero		1


	//   ....[47]....
        /*043c*/ 	.word	0x00004d10
        /*0440*/ 	.word	0x0000001a
        /*0444*/ 	.word	0x00000030
        /*0448*/ 	.short	0x010a
        /*044a*/ 	.byte	0xff
	.zero		1


	//   ....[48]....
        /*044c*/ 	.word	0x00004d80
        /*0450*/ 	.word	0x0000001c
        /*0454*/ 	.word	0x00000030
        /*0458*/ 	.short	0x010a
        /*045a*/ 	.byte	0xff
	.zero		1


	//   ....[49]....
        /*045c*/ 	.word	0x00004de0
        /*0460*/ 	.word	0x00000002
        /*0464*/ 	.word	0x00033490
        /*0468*/ 	.short	0x010a
        /*046a*/ 	.byte	0xff
	.zero		1


	//----- nvinfo : EIATTR_NUM_MBARRIERS
	.align		4
.L_59:
        /*046c*/ 	.byte	0x03, 0x38
        /*046e*/ 	.short	0x0016


	//----- nvinfo : EIATTR_EXIT_INSTR_OFFSETS
	.align		4
        /*0470*/ 	.byte	0x04, 0x1c
        /*0472*/ 	.short	(.L_61 - .L_60)


	//   ....[0]....
.L_60:
        /*0474*/ 	.word	0x00000cc0


	//   ....[1]....
        /*0478*/ 	.word	0x000012b0


	//   ....[2]....
        /*047c*/ 	.word	0x00001d70


	//   ....[3]....
        /*0480*/ 	.word	0x00001e20


	//   ....[4]....
        /*0484*/ 	.word	0x00001e80


	//   ....[5]....
        /*0488*/ 	.word	0x00002b10


	//   ....[6]....
        /*048c*/ 	.word	0x00002b70


	//   ....[7]....
        /*0490*/ 	.word	0x00004790


	//   ....[8]....
        /*0494*/ 	.word	0x00004980


	//----- nvinfo : EIATTR_MAX_THREADS
	.align		4
.L_61:
        /*0498*/ 	.byte	0x04, 0x05
        /*049a*/ 	.short	(.L_63 - .L_62)
.L_62:
        /*049c*/ 	.word	0x00000100
        /*04a0*/ 	.word	0x00000001
        /*04a4*/ 	.word	0x00000001


	//----- nvinfo : EIATTR_CRS_STACK_SIZE
	.align		4
.L_63:
        /*04a8*/ 	.byte	0x04, 0x1e
        /*04aa*/ 	.short	(.L_65 - .L_64)
.L_64:
        /*04ac*/ 	.word	0x00000000


	//----- nvinfo : EIATTR_CBANK_PARAM_SIZE
	.align		4
.L_65:
        /*04b0*/ 	.byte	0x03, 0x19
        /*04b2*/ 	.short	0x02c0


	//----- nvinfo : EIATTR_PARAM_CBANK
	.align		4
        /*04b4*/ 	.byte	0x04, 0x0a
        /*04b6*/ 	.short	(.L_67 - .L_66)
	.align		4
.L_66:
        /*04b8*/ 	.word	index@(.nv.constant0._ZN9deep_gemm24sm100_fp8_gemm_1d1d_implILN4cute4UMMA5MajorE0ELS3_0ELj0ELj4096ELj7168ELj128ELj224ELj128ELj1ELj128ELj128ELj64ELj6ELj128ELj128ELj2ELb0ELj140ELNS_8GemmTypeE0ELb0EN7cutlass10bfloat16_tENS_16EpilogueIdentityEEEvPijjj14CUtensorMap_stS9_S9_S9_S9_)
        /*04bc*/ 	.short	0x0380
        /*04be*/ 	.short	0x02c0


	//----- nvinfo : EIATTR_SW_WAR
	.align		4
.L_67:
        /*04c0*/ 	.byte	0x04, 0x36
        /*04c2*/ 	.short	(.L_69 - .L_68)
.L_68:
        /*04c4*/ 	.word	0x00000008
.L_69:


//--------------------- .nv.compat                --------------------------
	.section	.nv.compat,"",@"SHT_CUDA_COMPAT_INFO"
	.align	4
        /*0000*/ 	.byte	0x02, 0x02, 0x02, 0x00, 0x02, 0x05, 0x05, 0x00, 0x02, 0x03, 0x01, 0x00, 0x02, 0x06, 0x01, 0x00


//--------------------- .nv.callgraph             --------------------------
	.section	.nv.callgraph,"",@"SHT_CUDA_CALLGRAPH"
	.align	4
	.sectionentsize	8
	.align		4
        /*0000*/ 	.word	0x00000000
	.align		4
        /*0004*/ 	.word	0xffffffff
	.align		4
        /*0008*/ 	.word	0x00000000
	.align		4
        /*000c*/ 	.word	0xfffffffe
	.align		4
        /*0010*/ 	.word	0x00000000
	.align		4
        /*0014*/ 	.word	0xfffffffd
	.align		4
        /*0018*/ 	.word	0x00000000
	.align		4
        /*001c*/ 	.word	0xfffffffc


//--------------------- .nv.constant4             --------------------------
	.section	.nv.constant4,"a",@progbits
	.align	8
	.align		8
.nv.constant4:
        /*0000*/ 	.dword	_ZN47_INTERNAL_2c043972_9_kernel_cu_034ab24b_28952084cuda3std3__45__cpo5beginE
	.align		8
        /*0008*/ 	.dword	_ZN47_INTERNAL_2c043972_9_kernel_cu_034ab24b_28952084cuda3std3__45__cpo3endE
	.align		8
        /*0010*/ 	.dword	_ZN47_INTERNAL_2c043972_9_kernel_cu_034ab24b_28952084cuda3std3__45__cpo6cbeginE
	.align		8
        /*0018*/ 	.dword	_ZN47_INTERNAL_2c043972_9_kernel_cu_034ab24b_28952084cuda3std3__45__cpo4cendE
	.align		8
        /*0020*/ 	.dword	_ZN47_INTERNAL_2c043972_9_kernel_cu_034ab24b_28952084cuda3std3__449_GLOBAL__N__2c043972_9_kernel_cu_034ab24b_28952086ignoreE
	.align		8
        /*0028*/ 	.dword	_ZN47_INTERNAL_2c043972_9_kernel_cu_034ab24b_28952084cuda3std3__419piecewise_constructE
	.align		8
        /*0030*/ 	.dword	_ZN47_INTERNAL_2c043972_9_kernel_cu_034ab24b_28952084cuda3std3__48in_placeE
	.align		8
        /*0038*/ 	.dword	_ZN47_INTERNAL_2c043972_9_kernel_cu_034ab24b_28952084cuda3std6ranges3__45__cpo4swapE
	.align		8
        /*0040*/ 	.dword	_ZN47_INTERNAL_2c043972_9_kernel_cu_034ab24b_28952084cuda3std6ranges3__45__cpo9iter_moveE
	.align		8
        /*0048*/ 	.dword	_ZN47_INTERNAL_2c043972_9_kernel_cu_034ab24b_28952084cute7productE
	.align		8
        /*0050*/ 	.dword	_ZN47_INTERNAL_2c043972_9_kernel_cu_034ab24b_28952084cute1_E


//--------------------- .text._ZN9deep_gemm24sm100_fp8_gemm_1d1d_implILN4cute4UMMA5MajorE0ELS3_0ELj0ELj4096ELj7168ELj128ELj224ELj128ELj1ELj128ELj128ELj64ELj6ELj128ELj128ELj2ELb0ELj140ELNS_8GemmTypeE0ELb0EN7cutlass10bfloat16_tENS_16EpilogueIdentityEEEvPijjj14CUtensorMap_stS9_S9_S9_S9_ --------------------------
	.section	.text._ZN9deep_gemm24sm100_fp8_gemm_1d1d_implILN4cute4UMMA5MajorE0ELS3_0ELj0ELj4096ELj7168ELj128ELj224ELj128ELj1ELj128ELj128ELj64ELj6ELj128ELj128ELj2ELb0ELj140ELNS_8GemmTypeE0ELb0EN7cutlass10bfloat16_tENS_16EpilogueIdentityEEEvPijjj14CUtensorMap_stS9_S9_S9_S9_,"ax",@progbits
	.align	128
        .global         _ZN9deep_gemm24sm100_fp8_gemm_1d1d_implILN4cute4UMMA5MajorE0ELS3_0ELj0ELj4096ELj7168ELj128ELj224ELj128ELj1ELj128ELj128ELj64ELj6ELj128ELj128ELj2ELb0ELj140ELNS_8GemmTypeE0ELb0EN7cutlass10bfloat16_tENS_16EpilogueIdentityEEEvPijjj14CUtensorMap_stS9_S9_S9_S9_
        .type           _ZN9deep_gemm24sm100_fp8_gemm_1d1d_implILN4cute4UMMA5MajorE0ELS3_0ELj0ELj4096ELj7168ELj128ELj224ELj128ELj1ELj128ELj128ELj64ELj6ELj128ELj128ELj2ELb0ELj140ELNS_8GemmTypeE0ELb0EN7cutlass10bfloat16_tENS_16EpilogueIdentityEEEvPijjj14CUtensorMap_stS9_S9_S9_S9_,@function
        .size           _ZN9deep_gemm24sm100_fp8_gemm_1d1d_implILN4cute4UMMA5MajorE0ELS3_0ELj0ELj4096ELj7168ELj128ELj224ELj128ELj1ELj128ELj128ELj64ELj6ELj128ELj128ELj2ELb0ELj140ELNS_8GemmTypeE0ELb0EN7cutlass10bfloat16_tENS_16EpilogueIdentityEEEvPijjj14CUtensorMap_stS9_S9_S9_S9_,(.L_x_95 - _ZN9deep_gemm24sm100_fp8_gemm_1d1d_implILN4cute4UMMA5MajorE0ELS3_0ELj0ELj4096ELj7168ELj128ELj224ELj128ELj1ELj128ELj128ELj64ELj6ELj128ELj128ELj2ELb0ELj140ELNS_8GemmTypeE0ELb0EN7cutlass10bfloat16_tENS_16EpilogueIdentityEEEvPijjj14CUtensorMap_stS9_S9_S9_S9_)
        .other          _ZN9deep_gemm24sm100_fp8_gemm_1d1d_implILN4cute4UMMA5MajorE0ELS3_0ELj0ELj4096ELj7168ELj128ELj224ELj128ELj1ELj128ELj128ELj64ELj6ELj128ELj128ELj2ELb0ELj140ELNS_8GemmTypeE0ELb0EN7cutlass10bfloat16_tENS_16EpilogueIdentityEEEvPijjj14CUtensorMap_stS9_S9_S9_S9_,@"STO_CUDA_ENTRY STV_DEFAULT"
_ZN9deep_gemm24sm100_fp8_gemm_1d1d_implILN4cute4UMMA5MajorE0ELS3_0ELj0ELj4096ELj7168ELj128ELj224ELj128ELj1ELj128ELj128ELj64ELj6ELj128ELj128ELj2ELb0ELj140ELNS_8GemmTypeE0ELb0EN7cutlass10bfloat16_tENS_16EpilogueIdentityEEEvPijjj14CUtensorMap_stS9_S9_S9_S9_:
.text._ZN9deep_gemm24sm100_fp8_gemm_1d1d_implILN4cute4UMMA5MajorE0ELS3_0ELj0ELj4096ELj7168ELj128ELj224ELj128ELj1ELj128ELj128ELj64ELj6ELj128ELj128ELj2ELb0ELj140ELNS_8GemmTypeE0ELb0EN7cutlass10bfloat16_tENS_16EpilogueIdentityEEEvPijjj14CUtensorMap_stS9_S9_S9_S9_:
[----:B------:R-:W1:Y:S01]  /*0000*/  LDC R1, c[0x0][0x37c] ;  /* 0x0000df00ff017b82 */ /* 0x000e620000000800 */
[----:B------:R-:W2:Y:S02]  /*0010*/  S2R R0, SR_TID.X ;  /* 0x0000000000007919 */ /* 0x000ea40000002100 */
[----:B--2---:R-:W-:-:S05]  /*0020*/  SHF.R.U32.HI R0, RZ, 0x5, R0 ;  /* 0x00000005ff007819 */ /* 0x004fca0000011600 */
[----:B------:R-:W2:Y:S02]  /*0030*/  SHFL.IDX PT, R4, R0, RZ, 0x1f ;  /* 0x00001fff00047589 */ /* 0x000ea400000e0000 */
[----:B--2---:R-:W-:-:S13]  /*0040*/  ISETP.NE.AND P0, PT, R4, 0x2, PT ;  /* 0x000000020400780c */ /* 0x004fda0003f05270 */
[----:B-1----:R-:W-:Y:S05]  /*0050*/  @!P0 BRA `(.L_x_0) ;  /* 0x0000000400188947 */ /* 0x002fea0003800000 */
[----:B------:R-:W-:-:S13]  /*0060*/  ISETP.NE.AND P0, PT, R4, 0x1, PT ;  /* 0x000000010400780c */ /* 0x000fda0003f05270 */
[----:B------:R-:W-:Y:S05]  /*0070*/  @!P0 BRA `(.L_x_1) ;  /* 0x0000000000608947 */ /* 0x000fea0003800000 */
[----:B------:R-:W-:-:S13]  /*0080*/  ISETP.NE.AND P0, PT, R4, RZ, PT ;  /* 0x000000ff0400720c */ /* 0x000fda0003f05270 */
[----:B------:R-:W-:Y:S05]  /*0090*/  @P0 BRA `(.L_x_2) ;  /* 0x0000000800940947 */ /* 0x000fea0003800000 */
[----:B------:R-:W-:Y:S01]  /*00a0*/  ELECT P0, URZ, PT ;  /* 0x0000000000ff782f */ /* 0x000fe20003800000 */
[----:B------:R-:W-:-:S12]  /*00b0*/  BSSY.RECONVERGENT B0, `(.L_x_3) ;  /* 0x0000013000007945 */ /* 0x000fd80003800200 */
[----:B------:R-:W-:Y:S05]  /*00c0*/  @!P0 BRA `(.L_x_4) ;  /* 0x0000000000448947 */ /* 0x000fea0003800000 */
[----:B------:R-:W1:Y:S02]  /*00d0*/  LDCU.64 UR4, c[0x0][0x348] ;  /* 0x00006900ff0477ac */ /* 0x000e640008000a00 */
[----:B-1----:R-:W-:Y:S02]  /*00e0*/  UIADD3 UR12, UP4, UPT, UR4, 0x40, URZ ;  /* 0x00000040040c7890 */ /* 0x002fe4000ff9e0ff */
[----:B------:R-:W-:Y:S02]  /*00f0*/  UIADD3 UR10, UP3, UPT, UR4, 0xc0, URZ ;  /* 0x000000c0040a7890 */ /* 0x000fe4000ff7e0ff */
[----:B------:R-:W-:Y:S02]  /*0100*/  UIADD3 UR8, UP2, UPT, UR4, 0x140, URZ ;  /* 0x0000014004087890 */ /* 0x000fe4000ff5e0ff */
[----:B------:R-:W-:Y:S02]  /*0110*/  UIADD3 UR6, UP1, UPT, UR4, 0x1c0, URZ ;  /* 0x000001c004067890 */ /* 0x000fe4000ff3e0ff */
[----:B------:R-:W-:-:S02]  /*0120*/  UIADD3 UR4, UP0, UPT, UR4, 0x240, URZ ;  /* 0x0000024004047890 */ /* 0x000fc4000ff1e0ff */
[----:B------:R-:W-:Y:S02]  /*0130*/  UIADD3.X UR13, UPT, UPT, URZ, UR5, URZ, UP4, !UPT ;  /* 0x00000005ff0d7290 */ /* 0x000fe4000a7fe4ff */
[----:B------:R-:W-:Y:S02]  /*0140*/  UIADD3.X UR11, UPT, UPT, URZ, UR5, URZ, UP3, !UPT ;  /* 0x00000005ff0b7290 */ /* 0x000fe40009ffe4ff */
[----:B------:R-:W-:Y:S02]  /*0150*/  UIADD3.X UR9, UPT, UPT, URZ, UR5, URZ, UP2, !UPT ;  /* 0x00000005ff097290 */ /* 0x000fe400097fe4ff */
[----:B------:R-:W-:Y:S02]  /*0160*/  UIADD3.X UR7, UPT, UPT, URZ, UR5, URZ, UP1, !UPT ;  /* 0x00000005ff077290 */ /* 0x000fe40008ffe4ff */
[----:B------:R-:W-:Y:S01]  /*0170*/  UIADD3.X UR5, UPT, UPT, URZ, UR5, URZ, UP0, !UPT ;  /* 0x00000005ff057290 */ /* 0x000fe200087fe4ff */
[----:B------:R1:W-:Y:S02]  /*0180*/  UTMACCTL.PF [UR12] ;  /* 0x000000000c0079b9 */ /* 0x0003e40008040000 */
[----:B------:R1:W-:Y:S02]  /*0190*/  UTMACCTL.PF [UR10] ;  /* 0x000000000a0079b9 */ /* 0x0003e40008040000 */
[----:B------:R1:W-:Y:S02]  /*01a0*/  UTMACCTL.PF [UR8] ;  /* 0x00000000080079b9 */ /* 0x0003e40008040000 */
[----:B------:R1:W-:Y:S02]  /*01b0*/  UTMACCTL.PF [UR6] ;  /* 0x00000000060079b9 */ /* 0x0003e40008040000 */
[----:B------:R1:W-:Y:S02]  /*01c0*/  UTMACCTL.PF [UR4] ;  /* 0x00000000040079b9 */ /* 0x0003e40008040000 */
[----:B-1----:R-:W-:Y:S01]  /*01d0*/  NOP ;  /* 0x0000000000007918 */ /* 0x002fe20000000000 */
.L_x_4:
[----:B------:R-:W-:Y:S05]  /*01e0*/  BSYNC.RECONVERGENT B0 ;  /* 0x0000000000007941 */ /* 0x000fea0003800200 */
.L_x_3:
[----:B------:R-:W-:Y:S05]  /*01f0*/  BRA `(.L_x_2) ;  /* 0x00000008003c7947 */ /* 0x000fea0003800000 */
.L_x_1:
[----:B------:R-:W-:Y:S01]  /*0200*/  ELECT P0, URZ, PT ;  /* 0x0000000000ff782f */ /* 0x000fe20003800000 */
[----:B------:R-:W-:-:S12]  /*0210*/  BSSY.RECONVERGENT B0, `(.L_x_5) ;  /* 0x0000029000007945 */ /* 0x000fd80003800200 */
[----:B------:R-:W-:Y:S05]  /*0220*/  @!P0 BRA `(.L_x_6) ;  /* 0x00000000009c8947 */ /* 0x000fea0003800000 */
[----:B------:R-:W1:Y:S01]  /*0230*/  S2UR UR5, SR_CgaCtaId ;  /* 0x00000000000579c3 */ /* 0x000e620000008800 */
[----:B------:R-:W-:Y:S01]  /*0240*/  UMOV UR7, 0x400 ;  /* 0x0000040000077882 */ /* 0x000fe20000000000 */
[----:B------:R-:W-:Y:S01]  /*0250*/  UMOV UR6, 0x1 ;  /* 0x0000000100067882 */ /* 0x000fe20000000000 */
[----:B------:R-:W-:Y:S02]  /*0260*/  UMOV UR4, 0x40 ;  /* 0x0000004000047882 */ /* 0x000fe40000000000 */
[----:B------:R-:W-:-:S04]  /*0270*/  UIADD3 UR8, UPT, UPT, -UR4, 0x100000, URZ ;  /* 0x0010000004087890 */ /* 0x000fc8000fffe1ff */
[----:B------:R-:W-:Y:S02]  /*0280*/  USHF.L.U32 UR9, UR8, 0xb, URZ ;  /* 0x0000000b08097899 */ /* 0x000fe400080006ff */
[----:B------:R-:W-:Y:S01]  /*0290*/  USHF.L.U32 UR8, UR8, 0x1, URZ ;  /* 0x0000000108087899 */ /* 0x000fe200080006ff */
[----:B------:R-:W-:Y:S02]  /*02a0*/  UMOV UR4, 0x100 ;  /* 0x0000010000047882 */ /* 0x000fe40000000000 */
[----:B------:R-:W-:-:S04]  /*02b0*/  UIADD3 UR10, UPT, UPT, -UR4, 0x100000, URZ ;  /* 0x00100000040a7890 */ /* 0x000fc8000fffe1ff */
[----:B------:R-:W-:Y:S02]  /*02c0*/  USHF.L.U32 UR11, UR10, 0xb, URZ ;  /* 0x0000000b0a0b7899 */ /* 0x000fe400080006ff */
[----:B------:R-:W-:Y:S02]  /*02d0*/  USHF.L.U32 UR10, UR10, 0x1, URZ ;  /* 0x000000010a0a7899 */ /* 0x000fe400080006ff */
[----:B-1----:R-:W-:Y:S02]  /*02e0*/  ULEA UR5, UR5, UR7, 0x18 ;  /* 0x0000000705057291 */ /* 0x002fe4000f8ec0ff */
[----:B------:R-:W-:-:S04]  /*02f0*/  UIADD3 UR6, UPT, UPT, -UR6, 0x100000, URZ ;  /* 0x0010000006067890 */ /* 0x000fc8000fffe1ff */
[----:B------:R-:W-:Y:S02]  /*0300*/  USHF.L.U32 UR7, UR6, 0xb, URZ ;  /* 0x0000000b06077899 */ /* 0x000fe400080006ff */
[----:B------:R-:W-:Y:S01]  /*0310*/  USHF.L.U32 UR6, UR6, 0x1, URZ ;  /* 0x0000000106067899 */ /* 0x000fe200080006ff */
[----:B------:R-:W1:Y:S11]  /*0320*/  FENCE.VIEW.ASYNC.S ;  /* 0x00000000000073c6 */ /* 0x000e760000000000 */
[----:B-1----:R1:W2:Y:S01]  /*0330*/  SYNCS.EXCH.64 URZ, [UR5+0x33400], UR6 ;  /* 0x0334000605ff75b2 */ /* 0x0022a20008000100 */
[----:B------:R1:W3:Y:S01]  /*0340*/  SYNCS.EXCH.64 URZ, [UR5+0x33430], UR6 ;  /* 0x0334300605ff75b2 */ /* 0x0002e20008000100 */
[----:B------:R1:W4:Y:S01]  /*0350*/  SYNCS.EXCH.64 URZ, [UR5+0x33460], UR8 ;  /* 0x0334600805ff75b2 */ /* 0x0003220008000100 */
[----:B------:R1:W5:Y:S01]  /*0360*/  SYNCS.EXCH.64 URZ, [UR5+0x33408], UR6 ;  /* 0x0334080605ff75b2 */ /* 0x0003620008000100 */
[----:B------:R1:W1:Y:S01]  /*0370*/  SYNCS.EXCH.64 URZ, [UR5+0x33438], UR6 ;  /* 0x0334380605ff75b2 */ /* 0x0002620008000100 */
        /* <DEDUP_REMOVED lines=17> */
[----:B------:R-:W-:Y:S01]  /*0490*/  NOP ;  /* 0x0000000000007918 */ /* 0x000fe20000000000 */
.L_x_6:
[----:B-1----:R-:W-:Y:S05]  /*04a0*/  BSYNC.RECONVERGENT B0 ;  /* 0x0000000000007941 */ /* 0x002fea0003800200 */
.L_x_5:
[----:B------:R-:W-:Y:S05]  /*04b0*/  BRA `(.L_x_2) ;  /* 0x00000004008c7947 */ /* 0x000fea0003800000 */
.L_x_0:
[----:B------:R-:W1:Y:S01]  /*04c0*/  S2R R5, SR_CgaCtaId ;  /* 0x0000000000057919 */ /* 0x000e620000008800 */
[----:B------:R-:W-:Y:S01]  /*04d0*/  NOP ;  /* 0x0000000000007918 */ /* 0x000fe20000000000 */
[----:B------:R-:W-:-:S04]  /*04e0*/  MOV R2, 0x40 ;  /* 0x0000004000027802 */ /* 0x000fc80000000f00 */
[----:B-1----:R-:W-:-:S05]  /*04f0*/  LEA R2, R5, R2, 0x18 ;  /* 0x0000000205027211 */ /* 0x002fca00078ec0ff */
[----:B------:R-:W1:Y:S02]  /*0500*/  LDS.U8 R0, [R2] ;  /* 0x0000000002007984 */ /* 0x000e640000000000 */
[----:B-1----:R-:W-:Y:S02]  /*0510*/  ISETP.NE.AND P0, PT, R0, RZ, PT ;  /* 0x000000ff0000720c */ /* 0x002fe40003f05270 */
[----:B------:R-:W-:-:S04]  /*0520*/  MOV R0, 0x400 ;  /* 0x0000040000007802 */ /* 0x000fc80000000f00 */
[----:B------:R-:W-:-:S07]  /*0530*/  LEA R0, R5, R0, 0x18 ;  /* 0x0000000005007211 */ /* 0x000fce00078ec0ff */
[----:B------:R-:W-:Y:S05]  /*0540*/  @P0 BRA `(.L_x_7) ;  /* 0x0000000400500947 */ /* 0x000fea0003800000 */
[C---:B------:R-:W-:Y:S02]  /*0550*/  LOP3.LUT R2, R5.reuse, 0x1, RZ, 0xc0, !PT ;  /* 0x0000000105027812 */ /* 0x040fe400078ec0ff */
[----:B------:R-:W-:Y:S02]  /*0560*/  LOP3.LUT R12, R5, 0x1, RZ, 0x3c, !PT ;  /* 0x00000001050c7812 */ /* 0x000fe400078e3cff */
[----:B------:R-:W-:-:S13]  /*0570*/  ISETP.NE.U32.AND P1, PT, R2, 0x1, PT ;  /* 0x000000010200780c */ /* 0x000fda0003f25070 */
[----:B------:R-:W-:Y:S05]  /*0580*/  @!P1 BRA `(.L_x_8) ;  /* 0x0000000000c49947 */ /* 0x000fea0003800000 */
[----:B------:R-:W-:Y:S01]  /*0590*/  ELECT P0, URZ, PT ;  /* 0x0000000000ff782f */ /* 0x000fe20003800000 */
[----:B------:R-:W-:-:S12]  /*05a0*/  BSSY B0, `(.L_x_8) ;  /* 0x000002f000007945 */ /* 0x000fd80003800000 */
[----:B------:R-:W-:Y:S05]  /*05b0*/  @!P0 BRA `(.L_x_9) ;  /* 0x0000000000b48947 */ /* 0x000fea0003800000 */
[----:B------:R-:W-:-:S05]  /*05c0*/  UMOV UR4, 0x10 ;  /* 0x0000001000047882 */ /* 0x000fca0000000000 */
[----:B------:R-:W-:Y:S04]  /*05d0*/  DEPBAR.LE SB1, 0x36 ;  /* 0x00009d800000791a */ /* 0x000fe80000000000 */
[----:B------:R-:W1:Y:S02]  /*05e0*/  UTCATOMSWS.2CTA.FIND_AND_SET.ALIGN UP0, UR4, UR4 ;  /* 0x00000004000475e3 */ /* 0x000e640008200800 */
[----:B-1----:R-:W-:Y:S01]  /*05f0*/  PLOP3.LUT P0, PT, PT, PT, UP0, 0x80, 0x8 ;  /* 0x000000000008781c */ /* 0x002fe20003f0f008 */
[----:B------:R-:W-:-:S03]  /*0600*/  IMAD.U32 R10, RZ, RZ, UR4 ;  /* 0x00000004ff0a7e24 */ /* 0x000fc6000f8e00ff */
[----:B------:R-:W-:-:S04]  /*0610*/  SEL R2, RZ, 0xffffffff, !P0 ;  /* 0xffffffffff027807 */ /* 0x000fc80004000000 */
[----:B------:R-:W-:-:S13]  /*0620*/  ISETP.NE.AND P0, PT, R2, RZ, PT ;  /* 0x000000ff0200720c */ /* 0x000fda0003f05270 */
[----:B------:R-:W-:Y:S05]  /*0630*/  @P0 BRA `(.L_x_10) ;  /* 0x0000000000240947 */ /* 0x000fea0003800000 */
.L_x_11:
[----:B------:R-:W-:Y:S05]  /*0640*/  NANOSLEEP 0x64 ;  /* 0x000000640000795d */ /* 0x000fea0003800000 */
[----:B------:R-:W-:-:S05]  /*0650*/  UMOV UR4, 0x10 ;  /* 0x0000001000047882 */ /* 0x000fca0000000000 */
[----:B------:R-:W-:Y:S04]  /*0660*/  DEPBAR.LE SB1, 0x36 ;  /* 0x00009d800000791a */ /* 0x000fe80000000000 */
[----:B------:R-:W1:Y:S02]  /*0670*/  UTCATOMSWS.2CTA.FIND_AND_SET.ALIGN UP0, UR4, UR4 ;  /* 0x00000004000475e3 */ /* 0x000e640008200800 */
[----:B-1----:R-:W-:Y:S01]  /*0680*/  PLOP3.LUT P0, PT, PT, PT, UP0, 0x80, 0x8 ;  /* 0x000000000008781c */ /* 0x002fe20003f0f008 */
[----:B------:R-:W-:-:S03]  /*0690*/  IMAD.U32 R10, RZ, RZ, UR4 ;  /* 0x00000004ff0a7e24 */ /* 0x000fc6000f8e00ff */
[----:B------:R-:W-:-:S04]  /*06a0*/  SEL R2, RZ, 0xffffffff, !P0 ;  /* 0xffffffffff027807 */ /* 0x000fc80004000000 */
[----:B------:R-:W-:-:S13]  /*06b0*/  ISETP.NE.AND P0, PT, R2, RZ, PT ;  /* 0x000000ff0200720c */ /* 0x000fda0003f05270 */
[----:B------:R-:W-:Y:S05]  /*06c0*/  @!P0 BRA `(.L_x_11) ;  /* 0xfffffffc00dc8947 */ /* 0x000fea000383ffff */
.L_x_10:
[----:B------:R-:W-:Y:S01]  /*06d0*/  MOV R2, 0x60 ;  /* 0x0000006000027802 */ /* 0x000fe20000000f00 */
[----:B------:R-:W-:Y:S02]  /*06e0*/  VIADD R9, R0, 0x334b0 ;  /* 0x000334b000097836 */ /* 0x000fe40000000000 */
[----:B------:R-:W-:Y:S01]  /*06f0*/  IMAD.MOV.U32 R8, RZ, RZ, 0x4 ;  /* 0x00000004ff087424 */ /* 0x000fe200078e00ff */
[----:B------:R-:W-:Y:S02]  /*0700*/  LEA R13, R5, R2, 0x18 ;  /* 0x00000002050d7211 */ /* 0x000fe400078ec0ff */
[----:B------:R-:W-:-:S03]  /*0710*/  MOV R2, 0x58 ;  /* 0x0000005800027802 */ /* 0x000fc60000000f00 */
[----:B------:R-:W1:Y:S01]  /*0720*/  LDS R6, [R13] ;  /* 0x000000000d067984 */ /* 0x000e620000000800 */
[----:B------:R-:W-:Y:S01]  /*0730*/  LEA R3, R5, R2, 0x18 ;  /* 0x0000000205037211 */ /* 0x000fe200078ec0ff */
[----:B-1----:R-:W-:-:S04]  /*0740*/  IMAD.U32 R6, R6, -0x80000000, RZ ;  /* 0x8000000006067824 */ /* 0x002fc800078e00ff */
[----:B------:R-:W1:Y:S02]  /*0750*/  SYNCS.PHASECHK.TRANS64.TRYWAIT P0, [R3+URZ], R6 ;  /* 0x00000006030075a7 */ /* 0x000e6400080011ff */
[----:B-1----:R-:W-:Y:S05]  /*0760*/  @P0 BRA `(.L_x_12) ;  /* 0x0000000000080947 */ /* 0x002fea0003800000 */
[----:B------:R-:W1:Y:S02]  /*0770*/  SYNCS.PHASECHK.TRANS64.TRYWAIT P0, [R3+URZ], R6 ;  /* 0x00000006030075a7 */ /* 0x000e6400080011ff */
[----:B-1----:R-:W-:Y:S05]  /*0780*/  @!P0 BRA `(.L_x_13) ;  /* 0x0000004000808947 */ /* 0x002fea0003800000 */
.L_x_12:
[----:B-1----:R-:W-:Y:S01]  /*0790*/  PRMT R3, R12, 0x654, R3 ;  /* 0x000006540c037816 */ /* 0x002fe20000000003 */
[----:B------:R-:W-:Y:S01]  /*07a0*/  IMAD.SHL.U32 R11, R10, 0x20, RZ ;  /* 0x000000200a0b7824 */ /* 0x000fe200078e00ff */
[----:B------:R-:W-:Y:S01]  /*07b0*/  PRMT R2, R12, 0x654, R9 ;  /* 0x000006540c027816 */ /* 0x000fe20000000009 */
[----:B------:R-:W-:Y:S01]  /*07c0*/  IMAD.MOV.U32 R7, RZ, RZ, 0xffff ;  /* 0x0000ffffff077424 */ /* 0x000fe200078e00ff */
[----:B------:R1:W-:Y:S01]  /*07d0*/  SYNCS.ARRIVE.TRANS64.RED RZ, [R3+URZ], R8 ;  /* 0x0000000803ff79a7 */ /* 0x0003e200080004ff */
[----:B------:R-:W-:Y:S01]  /*07e0*/  IMAD.MOV.U32 R6, RZ, RZ, 0x1 ;  /* 0x00000001ff067424 */ /* 0x000fe200078e00ff */
[----:B------:R2:W-:Y:S01]  /*07f0*/  STS [R0+0x334b0], R11 ;  /* 0x0334b00b00007388 */ /* 0x0005e20000000800 */
[----:B------:R-:W-:Y:S01]  /*0800*/  VIADD R9, R10, 0x10 ;  /* 0x000000100a097836 */ /* 0x000fe20000000000 */
[----:B------:R-:W-:Y:S02]  /*0810*/  SHF.L.U32 R7, R7, R10, RZ ;  /* 0x0000000a07077219 */ /* 0x000fe400000006ff */
[----:B------:R2:W-:Y:S01]  /*0820*/  STAS [R2.64], R10 ;  /* 0x0000000a02007dbd */ /* 0x0005e2000c0008ff */
[----:B------:R-:W-:-:S04]  /*0830*/  MOV R14, 0x50 ;  /* 0x00000050000e7802 */ /* 0x000fc80000000f00 */
[----:B------:R-:W-:Y:S02]  /*0840*/  LEA R14, R5, R14, 0x18 ;  /* 0x0000000e050e7211 */ /* 0x000fe400078ec0ff */
[----:B-1----:R-:W-:-:S04]  /*0850*/  SHF.L.U32 R8, R6, R9, RZ ;  /* 0x0000000906087219 */ /* 0x002fc800000006ff */
[----:B------:R-:W-:-:S05]  /*0860*/  LOP3.LUT R7, R8, R7, RZ, 0xfc, !PT ;  /* 0x0000000708077212 */ /* 0x000fca00078efcff */
[----:B------:R2:W-:Y:S04]  /*0870*/  ATOMS.OR RZ, [R14], R7 ;  /* 0x000000070eff738c */ /* 0x0005e80003000000 */
[----:B------:R2:W-:Y:S02]  /*0880*/  ATOMS.XOR RZ, [R13], R6 ;  /* 0x000000060dff738c */ /* 0x0005e40003800000 */
.L_x_9:
[----:B------:R-:W-:Y:S05]  /*0890*/  BSYNC B0 ;  /* 0x0000000000007941 */ /* 0x000fea0003800000 */
.L_x_8:
[----:B------:R-:W-:Y:S05]  /*08a0*/  @P1 BRA `(.L_x_14) ;  /* 0x0000000000881947 */ /* 0x000fea0003800000 */
[----:B------:R-:W-:Y:S05]  /*08b0*/  WARPSYNC.ALL ;  /* 0x0000000000007948 */ /* 0x000fea0003800000 */
[----:B------:R-:W-:Y:S01]  /*08c0*/  NOP ;  /* 0x0000000000007918 */ /* 0x000fe20000000000 */
[----:B------:R-:W-:-:S13]  /*08d0*/  ELECT P0, URZ, PT ;  /* 0x0000000000ff782f */ /* 0x000fda0003800000 */
[----:B------:R-:W-:Y:S05]  /*08e0*/  @!P0 BRA `(.L_x_14) ;  /* 0x0000000000788947 */ /* 0x000fea0003800000 */
[----:B--2---:R-:W-:Y:S02]  /*08f0*/  MOV R2, 0x60 ;  /* 0x0000006000027802 */ /* 0x004fe40000000f00 */
[----:B------:R-:W-:Y:S02]  /*0900*/  MOV R6, 0x58 ;  /* 0x0000005800067802 */ /* 0x000fe40000000f00 */
[C---:B------:R-:W-:Y:S02]  /*0910*/  LEA R9, R5.reuse, R2, 0x18 ;  /* 0x0000000205097211 */ /* 0x040fe400078ec0ff */
[----:B------:R-:W-:-:S03]  /*0920*/  LEA R7, R5, R6, 0x18 ;  /* 0x0000000605077211 */ /* 0x000fc600078ec0ff */
[----:B------:R-:W1:Y:S02]  /*0930*/  LDS R2, [R9] ;  /* 0x0000000009027984 */ /* 0x000e640000000800 */
[----:B-1----:R-:W-:-:S04]  /*0940*/  IMAD.U32 R2, R2, -0x80000000, RZ ;  /* 0x8000000002027824 */ /* 0x002fc800078e00ff */
[----:B------:R-:W1:Y:S02]  /*0950*/  SYNCS.PHASECHK.TRANS64.TRYWAIT P0, [R7+URZ], R2 ;  /* 0x00000002070075a7 */ /* 0x000e6400080011ff */
[----:B-1----:R-:W-:Y:S05]  /*0960*/  @P0 BRA `(.L_x_15) ;  /* 0x0000000000080947 */ /* 0x002fea0003800000 */
[----:B------:R-:W1:Y:S02]  /*0970*/  SYNCS.PHASECHK.TRANS64.TRYWAIT P0, [R7+URZ], R2 ;  /* 0x00000002070075a7 */ /* 0x000e6400080011ff */
[----:B-1----:R-:W-:Y:S05]  /*0980*/  @!P0 BRA `(.L_x_16) ;  /* 0x0000004000188947 */ /* 0x002fea0003800000 */
.L_x_15:
[----:B------:R-:W2:Y:S01]  /*0990*/  LDS R6, [R0+0x334b0] ;  /* 0x0334b00000067984 */ /* 0x000ea20000000800 */
[----:B-1----:R-:W-:Y:S01]  /*09a0*/  IMAD.MOV.U32 R3, RZ, RZ, 0xffff ;  /* 0x0000ffffff037424 */ /* 0x002fe200078e00ff */
[----:B------:R-:W-:Y:S01]  /*09b0*/  PRMT R7, R12, 0x654, R7 ;  /* 0x000006540c077816 */ /* 0x000fe20000000007 */
[----:B------:R-:W-:Y:S02]  /*09c0*/  IMAD.MOV.U32 R2, RZ, RZ, 0x1 ;  /* 0x00000001ff027424 */ /* 0x000fe400078e00ff */
[C---:B--2---:R-:W-:Y:S01]  /*09d0*/  IMAD.SHL.U32 R13, R6.reuse, 0x20, RZ ;  /* 0x00000020060d7824 */ /* 0x044fe200078e00ff */
[----:B------:R-:W-:Y:S01]  /*09e0*/  SHF.L.U32 R3, R3, R6, RZ ;  /* 0x0000000603037219 */ /* 0x000fe200000006ff */
[----:B------:R-:W-:-:S03]  /*09f0*/  VIADD R11, R6, 0x10 ;  /* 0x00000010060b7836 */ /* 0x000fc60000000000 */
[----:B------:R1:W-:Y:S01]  /*0a00*/  STS [R0+0x334b0], R13 ;  /* 0x0334b00d00007388 */ /* 0x0003e20000000800 */
[----:B------:R-:W-:Y:S02]  /*0a10*/  MOV R6, 0x50 ;  /* 0x0000005000067802 */ /* 0x000fe40000000f00 */
[----:B------:R-:W-:Y:S02]  /*0a20*/  SHF.L.U32 R8, R2, R11, RZ ;  /* 0x0000000b02087219 */ /* 0x000fe400000006ff */
[----:B------:R-:W-:Y:S02]  /*0a30*/  LEA R6, R5, R6, 0x18 ;  /* 0x0000000605067211 */ /* 0x000fe400078ec0ff */
[----:B------:R-:W-:-:S05]  /*0a40*/  LOP3.LUT R3, R8, R3, RZ, 0xfc, !PT ;  /* 0x0000000308037212 */ /* 0x000fca00078efcff */
[----:B------:R1:W-:Y:S01]  /*0a50*/  ATOMS.OR RZ, [R6], R3 ;  /* 0x0000000306ff738c */ /* 0x0003e20003000000 */
[----:B------:R1:W-:Y:S03]  /*0a60*/  SYNCS.ARRIVE.TRANS64.RED.A1T0 RZ, [R7+URZ], RZ ;  /* 0x000000ff07ff79a7 */ /* 0x0003e600081004ff */
[----:B------:R1:W-:Y:S01]  /*0a70*/  ATOMS.XOR RZ, [R9], R2 ;  /* 0x0000000209ff738c */ /* 0x0003e20003800000 */
[----:B------:R-:W-:Y:S05]  /*0a80*/  BRA `(.L_x_14) ;  /* 0x0000000000107947 */ /* 0x000fea0003800000 */
.L_x_7:
[----:B------:R-:W-:Y:S02]  /*0a90*/  MOV R3, 0xffffffff ;  /* 0xffffffff00037802 */ /* 0x000fe40000000f00 */
[----:B------:R-:W-:-:S03]  /*0aa0*/  MOV R2, 0xad0 ;  /* 0x00000ad000027802 */ /* 0x000fc60000000f00 */
[----:B------:R1:W-:Y:S04]  /*0ab0*/  STS [R0+0x334b0], R3 ;  /* 0x0334b00300007388 */ /* 0x0003e80000000800 */
[----:B-1----:R-:W-:Y:S05]  /*0ac0*/  CALL.REL.NOINC `($__internal_1_$__cuda_sm10x_tcgen05_guardrail_trap_phase_invalid_during_alloc) ;  /* 0x0000004000e47944 */ /* 0x002fea0003c00000 */
.L_x_14:
[----:B------:R-:W-:Y:S05]  /*0ad0*/  WARPSYNC.ALL ;  /* 0x0000000000007948 */ /* 0x000fea0003800000 */
[----:B------:R-:W-:Y:S01]  /*0ae0*/  NOP ;  /* 0x0000000000007918 */ /* 0x000fe20000000000 */
.L_x_2:
[----:B------:R-:W1:Y:S02]  /*0af0*/  LDCU UR4, c[0x0][0x36c] ;  /* 0x00006d80ff0477ac */ /* 0x000e640008000800 */
[----:B-1----:R-:W-:-:S09]  /*0b00*/  UISETP.EQ.U32.AND UP0, UPT, UR4, 0x1, UPT ;  /* 0x000000010400788c */ /* 0x002fd2000bf02070 */
[----:B------:R-:W-:Y:S05]  /*0b10*/  BRA.U !UP0, `(.L_x_17) ;  /* 0x0000000108187547 */ /* 0x000fea000b800000 */
[----:B------:R-:W-:-:S00]  /*0b20*/  MEMBAR.ALL.CTA ;  /* 0x0000000000007992 */ /* 0x000fc00000008000 */
[----:B--2345:R-:W-:Y:S06]  /*0b30*/  MEMBAR.ALL.GPU ;  /* 0x0000000000007992 */ /* 0x03cfec000000a000 */
[----:B------:R-:W-:-:S00]  /*0b40*/  ERRBAR ;  /* 0x00000000000079ab */ /* 0x000fc00000000000 */
[----:B------:R-:W-:Y:S08]  /*0b50*/  CGAERRBAR ;  /* 0x00000000000075ab */ /* 0x000ff00000000000 */
[----:B------:R-:W-:Y:S01]  /*0b60*/  UCGABAR_ARV ;  /* 0x00000000000079c7 */ /* 0x000fe20008000000 */
[----:B------:R-:W-:Y:S05]  /*0b70*/  BRA `(.L_x_18) ;  /* 0x0000000000047947 */ /* 0x000fea0003800000 */
.L_x_17:
[----:B--2345:R-:W-:Y:S01]  /*0b80*/  NOP ;  /* 0x0000000000007918 */ /* 0x03cfe20000000000 */
.L_x_18:
[----:B------:R-:W-:Y:S05]  /*0b90*/  BRA.U !UP0, `(.L_x_19) ;  /* 0x00000001080c7547 */ /* 0x000fea000b800000 */
[----:B------:R-:W-:Y:S01]  /*0ba0*/  UCGABAR_WAIT ;  /* 0x0000000000007dc7 */ /* 0x000fe20008000000 */
[----:B------:R-:W-:Y:S01]  /*0bb0*/  CCTL.IVALL ;  /* 0x00000000ff00798f */ /* 0x000fe20002000000 */
[----:B------:R-:W-:Y:S05]  /*0bc0*/  BRA `(.L_x_20) ;  /* 0x0000000000047947 */ /* 0x000fea0003800000 */
.L_x_19:
[----:B------:R-:W-:Y:S06]  /*0bd0*/  BAR.SYNC.DEFER_BLOCKING 0x0 ;  /* 0x0000000000007b1d */ /* 0x000fec0000010000 */
.L_x_20:
[----:B------:R-:W1:Y:S01]  /*0be0*/  LDC R0, c[0x0][0x388] ;  /* 0x0000e200ff007b82 */ /* 0x000e620000000800 */
[----:B------:R-:W2:Y:S01]  /*0bf0*/  S2R R21, SR_LANEID ;  /* 0x0000000000157919 */ /* 0x000ea20000000000 */
[----:B------:R-:W-:Y:S02]  /*0c00*/  ISETP.NE.AND P0, PT, R4, RZ, PT ;  /* 0x000000ff0400720c */ /* 0x000fe40003f05270 */
[----:B-1----:R-:W-:-:S04]  /*0c10*/  IADD3 R0, PT, PT, R0, 0x7f, RZ ;  /* 0x0000007f00007810 */ /* 0x002fc80007ffe0ff */
[----:B------:R-:W-:-:S05]  /*0c20*/  SHF.R.U32.HI R20, RZ, 0x7, R0 ;  /* 0x00000007ff147819 */ /* 0x000fca0000011600 */
[----:B------:R-:W-:Y:S02]  /*0c30*/  IMAD R5, R20, 0x13, RZ ;  /* 0x0000001314057824 */ /* 0x000fe400078e02ff */
[----:B--2---:R-:W-:Y:S05]  /*0c40*/  @!P0 BRA `(.L_x_21) ;  /* 0x00000010007c8947 */ /* 0x004fea0003800000 */
[----:B------:R-:W-:Y:S01]  /*0c50*/  ISETP.NE.AND P0, PT, R4, 0x1, PT ;  /* 0x000000010400780c */ /* 0x000fe20003f05270 */
[----:B------:R-:W1:-:S12]  /*0c60*/  S2UR UR5, SR_CgaCtaId ;  /* 0x00000000000579c3 */ /* 0x000e580000008800 */
[----:B------:R-:W-:Y:S05]  /*0c70*/  @!P0 BRA `(.L_x_22) ;  /* 0x0000000400988947 */ /* 0x000fea0003800000 */
[----:B------:R-:W-:-:S13]  /*0c80*/  ISETP.NE.AND P0, PT, R4, 0x2, PT ;  /* 0x000000020400780c */ /* 0x000fda0003f05270 */
[----:B------:R-:W-:Y:S05]  /*0c90*/  @P0 BRA `(.L_x_23) ;  /* 0x0000001c00ac0947 */ /* 0x000fea0003800000 */
[----:B------:R-:W2:Y:S02]  /*0ca0*/  S2UR UR4, SR_CTAID.X ;  /* 0x00000000000479c3 */ /* 0x000ea40000002500 */
[----:B--2---:R-:W-:-:S13]  /*0cb0*/  ISETP.LE.U32.AND P0, PT, R5, UR4, PT ;  /* 0x0000000405007c0c */ /* 0x004fda000bf03070 */
[----:B-1----:R-:W-:Y:S05]  /*0cc0*/  @P0 EXIT ;  /* 0x000000000000094d */ /* 0x002fea0003800000 */
[----:B------:R-:W-:Y:S01]  /*0cd0*/  ULOP3.LUT UR4, URZ, UR4, URZ, 0x33, !UPT ;  /* 0x00000004ff047292 */ /* 0x000fe2000f8e33ff */
[----:B------:R-:W-:Y:S01]  /*0ce0*/  SHF.R.U32.HI R20, RZ, 0x3, R21 ;  /* 0x00000003ff147819 */ /* 0x000fe20000011615 */
[----:B------:R-:W-:Y:S02]  /*0cf0*/  HFMA2 R16, -RZ, RZ, 0, 0 ;  /* 0x00000000ff107431 */ /* 0x000fe400000001ff */
[----:B------:R-:W-:Y:S01]  /*0d00*/  IMAD.MOV.U32 R15, RZ, RZ, RZ ;  /* 0x000000ffff0f7224 */ /* 0x000fe200078e00ff */
[----:B------:R-:W-:Y:S01]  /*0d10*/  UMOV UR5, URZ ;  /* 0x000000ff00057c82 */ /* 0x000fe20008000000 */
[C---:B------:R-:W-:Y:S01]  /*0d20*/  LOP3.LUT R18, R20.reuse, 0x2, RZ, 0x3c, !PT ;  /* 0x0000000214127812 */ /* 0x040fe200078e3cff */
[----:B------:R-:W-:Y:S01]  /*0d30*/  VIADD R25, R5, UR4 ;  /* 0x0000000405197c36 */ /* 0x000fe20008000000 */
[C---:B------:R-:W-:Y:S01]  /*0d40*/  LOP3.LUT R4, R20.reuse, 0x3, RZ, 0x3c, !PT ;  /* 0x0000000314047812 */ /* 0x040fe200078e3cff */
[C---:B------:R-:W-:Y:S01]  /*0d50*/  IMAD.SHL.U32 R0, R20.reuse, 0x20, RZ ;  /* 0x0000002014007824 */ /* 0x040fe200078e00ff */
[----:B------:R-:W-:Y:S01]  /*0d60*/  LOP3.LUT R6, R20, 0x1, RZ, 0x3c, !PT ;  /* 0x0000000114067812 */ /* 0x000fe200078e3cff */
[C---:B------:R-:W-:Y:S01]  /*0d70*/  IMAD R20, R21.reuse, 0x4, R20 ;  /* 0x0000000415147824 */ /* 0x040fe200078e0214 */
[----:B------:R-:W-:Y:S01]  /*0d80*/  SHF.R.U32.HI R25, RZ, 0x2, R25 ;  /* 0x00000002ff197819 */ /* 0x000fe20000011619 */
[C---:B------:R-:W-:Y:S01]  /*0d90*/  IMAD.IADD R24, R0.reuse, 0x1, R21 ;  /* 0x0000000100187824 */ /* 0x040fe200078e0215 */
[C---:B------:R-:W-:Y:S01]  /*0da0*/  LOP3.LUT R2, R0.reuse, 0x20, RZ, 0x3c, !PT ;  /* 0x0000002000027812 */ /* 0x040fe200078e3cff */
[----:B------:R-:W-:Y:S01]  /*0db0*/  IMAD R18, R21, 0x4, R18 ;  /* 0x0000000415127824 */ /* 0x000fe200078e0212 */
[C---:B------:R-:W-:Y:S01]  /*0dc0*/  LOP3.LUT R22, R0.reuse, 0x40, RZ, 0x3c, !PT ;  /* 0x0000004000167812 */ /* 0x040fe200078e3cff */
[----:B------:R-:W-:Y:S01]  /*0dd0*/  IMAD.HI.U32 R25, R25, 0x3a83a83b, RZ ;  /* 0x3a83a83b19197827 */ /* 0x000fe200078e00ff */
[----:B------:R-:W-:-:S02]  /*0de0*/  LOP3.LUT R0, R0, 0x60, RZ, 0x3c, !PT ;  /* 0x0000006000007812 */ /* 0x000fc400078e3cff */
[C---:B------:R-:W-:Y:S01]  /*0df0*/  LEA R19, R21.reuse, R6, 0x2 ;  /* 0x0000000615137211 */ /* 0x040fe200078e10ff */
[----:B------:R-:W-:Y:S01]  /*0e00*/  IMAD R17, R21, 0x4, R4 ;  /* 0x0000000415117824 */ /* 0x000fe200078e0204 */
[----:B------:R-:W-:Y:S01]  /*0e10*/  IADD3 R23, PT, PT, R2, R21, RZ ;  /* 0x0000001502177210 */ /* 0x000fe20007ffe0ff */
[----:B------:R-:W-:Y:S01]  /*0e20*/  IMAD.IADD R22, R22, 0x1, R21 ;  /* 0x0000000116167824 */ /* 0x000fe200078e0215 */
[----:B------:R-:W-:Y:S01]  /*0e30*/  SHF.R.U32.HI R25, RZ, 0x3, R25 ;  /* 0x00000003ff197819 */ /* 0x000fe20000011619 */
[----:B------:R-:W-:-:S07]  /*0e40*/  IMAD.IADD R21, R0, 0x1, R21 ;  /* 0x0000000100157824 */ /* 0x000fce00078e0215 */
.L_x_27:
[----:B-1----:R-:W1:Y:S01]  /*0e50*/  S2R R0, SR_CgaCtaId ;  /* 0x0000000000007919 */ /* 0x002e620000008800 */
[----:B------:R-:W-:Y:S01]  /*0e60*/  MOV R3, 0x400 ;  /* 0x0000040000037802 */ /* 0x000fe20000000f00 */
[----:B------:R-:W-:-:S03]  /*0e70*/  UMOV UR4, URZ ;  /* 0x000000ff00047c82 */ /* 0x000fc60008000000 */
[----:B-1----:R-:W-:-:S07]  /*0e80*/  LEA R0, R0, R3, 0x18 ;  /* 0x0000000300007211 */ /* 0x002fce00078ec0ff */
.L_x_26:
[----:B-1----:R-:W-:Y:S01]  /*0e90*/  LEA R2, R15, R0, 0x3 ;  /* 0x000000000f027211 */ /* 0x002fe200078e18ff */
[----:B------:R-:W-:Y:S01]  /*0ea0*/  ULOP3.LUT UP0, URZ, UR4, 0x3, URZ, 0xc0, !UPT ;  /* 0x0000000304ff7892 */ /* 0x000fe2000f80c0ff */
[----:B------:R-:W-:-:S04]  /*0eb0*/  SHF.L.U32 R5, R16, 0x1f, RZ ;  /* 0x0000001f10057819 */ /* 0x000fc800000006ff */
[----:B------:R-:W1:Y:S02]  /*0ec0*/  SYNCS.PHASECHK.TRANS64.TRYWAIT P0, [R2+URZ+0x33400], R5 ;  /* 0x03340005020075a7 */ /* 0x000e6400080011ff */
[----:B-1----:R-:W-:Y:S05]  /*0ed0*/  @!P0 BRA `(.L_x_24) ;  /* 0x0000003800dc8947 */ /* 0x002fea0003800000 */
.L_x_74:
[----:B------:R-:W-:Y:S05]  /*0ee0*/  BRA.U UP0, `(.L_x_25) ;  /* 0x0000000100bc7547 */ /* 0x000fea000b800000 */
[C-C-:B------:R-:W-:Y:S02]  /*0ef0*/  IMAD R26, R15.reuse, 0x200, R0.reuse ;  /* 0x000002000f1a7824 */ /* 0x140fe400078e0200 */
[----:B------:R-:W-:Y:S02]  /*0f00*/  IMAD R3, R15, 0x400, R0 ;  /* 0x000004000f037824 */ /* 0x000fe400078e0200 */
[--C-:B------:R-:W-:Y:S01]  /*0f10*/  IMAD R9, R24, 0x4, R26.reuse ;  /* 0x0000000418097824 */ /* 0x100fe200078e021a */
[-C--:B------:R-:W-:Y:S01]  /*0f20*/  LEA R8, R23, R26.reuse, 0x2 ;  /* 0x0000001a17087211 */ /* 0x080fe200078e10ff */
[--C-:B------:R-:W-:Y:S01]  /*0f30*/  IMAD R29, R22, 0x4, R26.reuse ;  /* 0x00000004161d7824 */ /* 0x100fe200078e021a */
[-C--:B------:R-:W-:Y:S01]  /*0f40*/  LEA R27, R21, R26.reuse, 0x2 ;  /* 0x0000001a151b7211 */ /* 0x080fe200078e10ff */
[--C-:B-1----:R-:W-:Y:S01]  /*0f50*/  IMAD R5, R19, 0x4, R26.reuse ;  /* 0x0000000413057824 */ /* 0x102fe200078e021a */
[-C--:B------:R-:W-:Y:S01]  /*0f60*/  LEA R6, R20, R26.reuse, 0x2 ;  /* 0x0000001a14067211 */ /* 0x080fe200078e10ff */
[----:B------:R-:W1:Y:S01]  /*0f70*/  LDS R9, [R9+0x31000] ;  /* 0x0310000009097984 */ /* 0x000e620000000800 */
[----:B------:R-:W-:Y:S01]  /*0f80*/  LEA R4, R18, R26, 0x2 ;  /* 0x0000001a12047211 */ /* 0x000fe200078e10ff */
[----:B------:R-:W-:Y:S01]  /*0f90*/  IMAD R26, R17, 0x4, R26 ;  /* 0x00000004111a7824 */ /* 0x000fe200078e021a */
[-C--:B------:R-:W-:Y:S01]  /*0fa0*/  LEA R14, R24, R3.reuse, 0x2 ;  /* 0x00000003180e7211 */ /* 0x080fe200078e10ff */
[----:B------:R-:W2:Y:S01]  /*0fb0*/  LDS R8, [R8+0x31000] ;  /* 0x0310000008087984 */ /* 0x000ea20000000800 */
[--C-:B------:R-:W-:Y:S01]  /*0fc0*/  IMAD R11, R23, 0x4, R3.reuse ;  /* 0x00000004170b7824 */ /* 0x100fe200078e0203 */
[----:B------:R-:W-:Y:S01]  /*0fd0*/  LEA R10, R22, R3, 0x2 ;  /* 0x00000003160a7211 */ /* 0x000fe200078e10ff */
[----:B------:R-:W-:Y:S01]  /*0fe0*/  IMAD R7, R21, 0x4, R3 ;  /* 0x0000000415077824 */ /* 0x000fe200078e0203 */
[----:B------:R-:W3:Y:S04]  /*0ff0*/  LDS R29, [R29+0x31000] ;  /* 0x031000001d1d7984 */ /* 0x000ee80000000800 */
[----:B------:R-:W4:Y:S01]  /*1000*/  LDS R27, [R27+0x31000] ;  /* 0x031000001b1b7984 */ /* 0x000f220000000800 */
[----:B------:R-:W-:-:S03]  /*1010*/  NOP ;  /* 0x0000000000007918 */ /* 0x000fc60000000000 */
[----:B-1----:R1:W-:Y:S04]  /*1020*/  STS [R6+0x31000], R9 ;  /* 0x0310000906007388 */ /* 0x0023e80000000800 */
[----:B--2---:R2:W-:Y:S04]  /*1030*/  STS [R5+0x31000], R8 ;  /* 0x0310000805007388 */ /* 0x0045e80000000800 */
[----:B---3--:R3:W-:Y:S04]  /*1040*/  STS [R4+0x31000], R29 ;  /* 0x0310001d04007388 */ /* 0x0087e80000000800 */
[----:B----4-:R-:W-:Y:S04]  /*1050*/  STS [R26+0x31000], R27 ;  /* 0x0310001b1a007388 */ /* 0x010fe80000000800 */
[----:B------:R-:W4:Y:S04]  /*1060*/  LDS R13, [R14+0x31c00] ;  /* 0x031c00000e0d7984 */ /* 0x000f280000000800 */
[----:B------:R-:W5:Y:S04]  /*1070*/  LDS R12, [R11+0x31c00] ;  /* 0x031c00000b0c7984 */ /* 0x000f680000000800 */
[----:B------:R-:W5:Y:S01]  /*1080*/  LDS R9, [R10+0x31c00] ;  /* 0x031c00000a097984 */ /* 0x000f620000000800 */
[----:B-1----:R-:W-:-:S03]  /*1090*/  LEA R6, R20, R3, 0x2 ;  /* 0x0000000314067211 */ /* 0x002fc600078e10ff */
[----:B------:R-:W1:Y:S01]  /*10a0*/  LDS R8, [R7+0x31c00] ;  /* 0x031c000007087984 */ /* 0x000e620000000800 */
[----:B--2---:R-:W-:Y:S01]  /*10b0*/  IMAD R5, R19, 0x4, R3 ;  /* 0x0000000413057824 */ /* 0x004fe200078e0203 */
[----:B------:R-:W-:Y:S01]  /*10c0*/  NOP ;  /* 0x0000000000007918 */ /* 0x000fe20000000000 */
[-C--:B---3--:R-:W-:Y:S02]  /*10d0*/  LEA R4, R18, R3.reuse, 0x2 ;  /* 0x0000000312047211 */ /* 0x088fe400078e10ff */
[----:B------:R-:W-:Y:S01]  /*10e0*/  LEA R3, R17, R3, 0x2 ;  /* 0x0000000311037211 */ /* 0x000fe200078e10ff */
[----:B----4-:R-:W-:Y:S04]  /*10f0*/  STS [R6+0x31c00], R13 ;  /* 0x031c000d06007388 */ /* 0x010fe80000000800 */
[----:B-----5:R-:W-:Y:S04]  /*1100*/  STS [R5+0x31c00], R12 ;  /* 0x031c000c05007388 */ /* 0x020fe80000000800 */
[----:B------:R-:W-:Y:S04]  /*1110*/  STS [R4+0x31c00], R9 ;  /* 0x031c000904007388 */ /* 0x000fe80000000800 */
[----:B-1----:R-:W-:Y:S04]  /*1120*/  STS [R3+0x31c00], R8 ;  /* 0x031c000803007388 */ /* 0x002fe80000000800 */
[----:B------:R-:W1:Y:S04]  /*1130*/  LDS R27, [R14+0x31e00] ;  /* 0x031e00000e1b7984 */ /* 0x000e680000000800 */
[----:B------:R-:W2:Y:S04]  /*1140*/  LDS R26, [R11+0x31e00] ;  /* 0x031e00000b1a7984 */ /* 0x000ea80000000800 */
[----:B------:R-:W3:Y:S04]  /*1150*/  LDS R29, [R10+0x31e00] ;  /* 0x031e00000a1d7984 */ /* 0x000ee80000000800 */
[----:B------:R-:W4:Y:S01]  /*1160*/  LDS R28, [R7+0x31e00] ;  /* 0x031e0000071c7984 */ /* 0x000f220000000800 */
[----:B------:R-:W-:-:S03]  /*1170*/  NOP ;  /* 0x0000000000007918 */ /* 0x000fc60000000000 */
[----:B-1----:R5:W-:Y:S04]  /*1180*/  STS [R6+0x31e00], R27 ;  /* 0x031e001b06007388 */ /* 0x002be80000000800 */
[----:B--2---:R5:W-:Y:S04]  /*1190*/  STS [R5+0x31e00], R26 ;  /* 0x031e001a05007388 */ /* 0x004be80000000800 */
[----:B---3--:R5:W-:Y:S04]  /*11a0*/  STS [R4+0x31e00], R29 ;  /* 0x031e001d04007388 */ /* 0x008be80000000800 */
[----:B----4-:R5:W-:Y:S01]  /*11b0*/  STS [R3+0x31e00], R28 ;  /* 0x031e001c03007388 */ /* 0x010be20000000800 */
[----:B------:R1:W-:Y:S06]  /*11c0*/  MEMBAR.ALL.CTA ;  /* 0x0000000000007992 */ /* 0x0003ec0000008000 */
[----:B-1----:R-:W2:Y:S02]  /*11d0*/  FENCE.VIEW.ASYNC.S ;  /* 0x00000000000073c6 */ /* 0x002ea40000000000 */
.L_x_25:
[----:B-1----:R-:W-:Y:S01]  /*11e0*/  VIADD R2, R2, 0x33460 ;  /* 0x0003346002027836 */ /* 0x002fe20000000000 */
[C---:B------:R-:W-:Y:S01]  /*11f0*/  ISETP.NE.AND P0, PT, R15.reuse, 0x5, PT ;  /* 0x000000050f00780c */ /* 0x040fe20003f05270 */
[----:B------:R-:W-:Y:S01]  /*1200*/  VIADD R15, R15, 0x1 ;  /* 0x000000010f0f7836 */ /* 0x000fe20000000000 */
[----:B------:R-:W-:Y:S02]  /*1210*/  UIADD3 UR4, UPT, UPT, UR4, 0x1, URZ ;  /* 0x0000000104047890 */ /* 0x000fe4000fffe0ff */
[----:B------:R-:W-:Y:S02]  /*1220*/  PRMT R2, RZ, 0x654, R2 ;  /* 0x00000654ff027816 */ /* 0x000fe40000000002 */
[----:B------:R-:W-:Y:S01]  /*1230*/  SEL R15, R15, RZ, P0 ;  /* 0x000000ff0f0f7207 */ /* 0x000fe20000000000 */
[----:B------:R-:W-:Y:S01]  /*1240*/  UISETP.NE.AND UP0, UPT, UR4, 0x38, UPT ;  /* 0x000000380400788c */ /* 0x000fe2000bf05270 */
[----:B--2---:R1:W-:Y:S02]  /*1250*/  SYNCS.ARRIVE.TRANS64.RED.A1T0 RZ, [R2+URZ], RZ ;  /* 0x000000ff02ff79a7 */ /* 0x0043e400081004ff */
[----:B------:R-:W-:-:S04]  /*1260*/  ISETP.NE.AND P0, PT, R15, RZ, PT ;  /* 0x000000ff0f00720c */ /* 0x000fc80003f05270 */
[----:B-----5:R-:W-:-:S04]  /*1270*/  SEL R3, RZ, 0x1, P0 ;  /* 0x00000001ff037807 */ /* 0x020fc80000000000 */
[----:B------:R-:W-:Y:S01]  /*1280*/  LOP3.LUT R16, R16, R3, RZ, 0x3c, !PT ;  /* 0x0000000310107212 */ /* 0x000fe200078e3cff */
[----:B------:R-:W-:Y:S06]  /*1290*/  BRA.U UP0, `(.L_x_26) ;  /* 0xfffffff900fc7547 */ /* 0x000fec000b83ffff */
[----:B------:R-:W-:-:S13]  /*12a0*/  ISETP.NE.AND P0, PT, R25, UR5, PT ;  /* 0x0000000519007c0c */ /* 0x000fda000bf05270 */
[----:B------:R-:W-:Y:S05]  /*12b0*/  @!P0 EXIT ;  /* 0x000000000000894d */ /* 0x000fea0003800000 */
[----:B------:R-:W-:Y:S01]  /*12c0*/  UIADD3 UR5, UPT, UPT, UR5, 0x1, URZ ;  /* 0x0000000105057890 */ /* 0x000fe2000fffe0ff */
[----:B------:R-:W-:Y:S05]  /*12d0*/  BRA `(.L_x_27) ;  /* 0xfffffff800dc7947 */ /* 0x000fea000383ffff */
.L_x_22:
[----:B-1----:R-:W-:-:S09]  /*12e0*/  UISETP.NE.AND UP0, UPT, UR5, URZ, UPT ;  /* 0x000000ff0500728c */ /* 0x002fd2000bf05270 */
[----:B------:R-:W-:Y:S05]  /*12f0*/  BRA.U UP0, `(.L_x_23) ;  /* 0x0000001900147547 */ /* 0x000fea000b800000 */
[----:B------:R-:W1:Y:S01]  /*1300*/  S2UR UR4, SR_CTAID.X ;  /* 0x00000000000479c3 */ /* 0x000e620000002500 */
[----:B------:R-:W-:Y:S01]  /*1310*/  UMOV UR9, 0x400 ;  /* 0x0000040000097882 */ /* 0x000fe20000000000 */
[----:B------:R-:W-:Y:S01]  /*1320*/  ISETP.GE.U32.AND P1, PT, R21, 0x6, PT ;  /* 0x000000061500780c */ /* 0x000fe20003f26070 */
[----:B------:R-:W-:Y:S01]  /*1330*/  ULEA UR9, UR5, UR9, 0x18 ;  /* 0x0000000905097291 */ /* 0x000fe2000f8ec0ff */
[----:B------:R-:W-:-:S03]  /*1340*/  IMAD.MOV.U32 R0, RZ, RZ, -0x1 ;  /* 0xffffffffff007424 */ /* 0x000fc600078e00ff */
[----:B------:R-:W-:Y:S02]  /*1350*/  UIADD3 UR5, UPT, UPT, UR9, 0x1c000, URZ ;  /* 0x0001c00009057890 */ /* 0x000fe4000fffe0ff */
[----:B------:R-:W-:Y:S02]  /*1360*/  UIADD3 UR6, UPT, UPT, UR9, 0x4000, URZ ;  /* 0x0000400009067890 */ /* 0x000fe4000fffe0ff */
[----:B------:R-:W-:Y:S02]  /*1370*/  USHF.R.U32.HI UR5, URZ, 0x4, UR5 ;  /* 0x00000004ff057899 */ /* 0x000fe40008011605 */
[----:B------:R-:W-:Y:S02]  /*1380*/  USHF.R.U32.HI UR6, URZ, 0x4, UR6 ;  /* 0x00000004ff067899 */ /* 0x000fe40008011606 */
[----:B------:R-:W-:Y:S02]  /*1390*/  ULOP3.LUT UR5, UR5, 0x3fc0, URZ, 0xc0, !UPT ;  /* 0x00003fc005057892 */ /* 0x000fe4000f8ec0ff */
[----:B------:R-:W-:-:S04]  /*13a0*/  ULOP3.LUT UR6, UR6, 0x3fc0, URZ, 0xc0, !UPT ;  /* 0x00003fc006067892 */ /* 0x000fc8000f8ec0ff */
[----:B------:R-:W-:Y:S02]  /*13b0*/  IMAD.U32 R2, RZ, RZ, UR5 ;  /* 0x00000005ff027e24 */ /* 0x000fe4000f8e00ff */
[----:B------:R-:W-:Y:S02]  /*13c0*/  LEA R3, R21, UR6, 0xa ;  /* 0x0000000615037c11 */ /* 0x000fe4000f8e50ff */
[----:B-1----:R-:W-:Y:S01]  /*13d0*/  ISETP.LE.U32.AND P0, PT, R5, UR4, PT ;  /* 0x0000000405007c0c */ /* 0x002fe2000bf03070 */
[----:B------:R-:W-:Y:S01]  /*13e0*/  IMAD R2, R21, 0x380, R2 ;  /* 0x0000038015027824 */ /* 0x000fe200078e0202 */
[----:B------:R-:W-:-:S04]  /*13f0*/  SEL R3, R3, RZ, !P1 ;  /* 0x000000ff03037207 */ /* 0x000fc80004800000 */
[----:B------:R-:W-:-:S07]  /*1400*/  SEL R2, R2, RZ, !P1 ;  /* 0x000000ff02027207 */ /* 0x000fce0004800000 */
[----:B------:R-:W-:Y:S05]  /*1410*/  @P0 BRA `(.L_x_28) ;  /* 0x0000000800500947 */ /* 0x000fea0003800000 */
[----:B------:R-:W-:Y:S01]  /*1420*/  LOP3.LUT R0, RZ, UR4, RZ, 0x33, !PT ;  /* 0x00000004ff007c12 */ /* 0x000fe2000f8e33ff */
[----:B------:R-:W-:Y:S01]  /*1430*/  IMAD.MOV.U32 R6, RZ, RZ, RZ ;  /* 0x000000ffff067224 */ /* 0x000fe200078e00ff */
[----:B------:R-:W-:Y:S01]  /*1440*/  UMOV UR18, URZ ;  /* 0x000000ff00127c82 */ /* 0x000fe20008000000 */
[----:B------:R-:W-:Y:S01]  /*1450*/  UMOV UR14, URZ ;  /* 0x000000ff000e7c82 */ /* 0x000fe20008000000 */
[----:B------:R-:W-:Y:S01]  /*1460*/  UMOV UR6, 0x1c0 ;  /* 0x000001c000067882 */ /* 0x000fe20000000000 */
[----:B------:R-:W-:Y:S01]  /*1470*/  IMAD.IADD R0, R5, 0x1, R0 ;  /* 0x0000000105007824 */ /* 0x000fe200078e0200 */
[----:B------:R-:W-:Y:S01]  /*1480*/  UMOV UR7, 0x1c4 ;  /* 0x000001c400077882 */ /* 0x000fe20000000000 */
[----:B------:R-:W-:Y:S01]  /*1490*/  UMOV UR4, 0x1c0 ;  /* 0x000001c000047882 */ /* 0x000fe20000000000 */
[----:B------:R-:W-:Y:S02]  /*14a0*/  UMOV UR5, 0x1c4 ;  /* 0x000001c400057882 */ /* 0x000fe40000000000 */
[----:B------:R-:W-:-:S05]  /*14b0*/  SHF.R.U32.HI R0, RZ, 0x2, R0 ;  /* 0x00000002ff007819 */ /* 0x000fca0000011600 */
[----:B------:R-:W-:-:S05]  /*14c0*/  IMAD.HI.U32 R0, R0, 0x3a83a83b, RZ ;  /* 0x3a83a83b00007827 */ /* 0x000fca00078e00ff */
[----:B------:R-:W-:-:S07]  /*14d0*/  SHF.R.U32.HI R0, RZ, 0x3, R0 ;  /* 0x00000003ff007819 */ /* 0x000fce0000011600 */
.L_x_35:
[----:B------:R-:W-:Y:S02]  /*14e0*/  USHF.R.U32.HI UR10, URZ, 0x1, UR18 ;  /* 0x00000001ff0a7899 */ /* 0x000fe40008011612 */
[----:B--2---:R-:W-:Y:S02]  /*14f0*/  USHF.L.U32 UR8, UR18, 0x3, URZ ;  /* 0x0000000312087899 */ /* 0x004fe400080006ff */
[----:B------:R-:W-:Y:S02]  /*1500*/  ULOP3.LUT UR10, UR10, 0x1, URZ, 0xc, !UPT ;  /* 0x000000010a0a7892 */ /* 0x000fe4000f8e0cff */
[----:B------:R-:W-:Y:S02]  /*1510*/  ULOP3.LUT UR8, UR8, 0x8, URZ, 0xc0, !UPT ;  /* 0x0000000808087892 */ /* 0x000fe4000f8ec0ff */
[----:B------:R-:W-:Y:S02]  /*1520*/  USHF.L.U32 UR10, UR10, 0x1f, URZ ;  /* 0x0000001f0a0a7899 */ /* 0x000fe400080006ff */
[----:B------:R-:W-:-:S02]  /*1530*/  ULOP3.LUT UR13, UR18, 0x1, URZ, 0xc0, !UPT ;  /* 0x00000001120d7892 */ /* 0x000fc4000f8ec0ff */
[----:B------:R-:W-:Y:S01]  /*1540*/  IMAD.U32 R4, RZ, RZ, UR8 ;  /* 0x00000008ff047e24 */ /* 0x000fe2000f8e00ff */
[----:B------:R-:W-:Y:S01]  /*1550*/  UIADD3 UR8, UPT, UPT, UR9, UR8, URZ ;  /* 0x0000000809087290 */ /* 0x000fe2000fffe0ff */
[----:B------:R-:W-:Y:S01]  /*1560*/  MOV R5, UR10 ;  /* 0x0000000a00057c02 */ /* 0x000fe20008000f00 */
[----:B------:R-:W-:Y:S01]  /*1570*/  UMOV UR11, UR18 ;  /* 0x00000012000b7c82 */ /* 0x000fe20008000000 */
[----:B------:R-:W-:Y:S01]  /*1580*/  UIADD3 UR18, UPT, UPT, UR18, 0x1, URZ ;  /* 0x0000000112127890 */ /* 0x000fe2000fffe0ff */
[----:B------:R-:W-:Y:S01]  /*1590*/  ISETP.NE.AND P0, PT, R0, UR11, PT ;  /* 0x0000000b00007c0c */ /* 0x000fe2000bf05270 */
[----:B------:R-:W1:Y:S01]  /*15a0*/  SYNCS.PHASECHK.TRANS64.TRYWAIT P1, [R4+UR9+0x334a0], R5 ;  /* 0x0334a005040075a7 */ /* 0x000e620008021109 */
[----:B------:R-:W-:Y:S02]  /*15b0*/  UIMAD UR13, UR13, 0xe0, URZ ;  /* 0x000000e00d0d78a4 */ /* 0x000fe4000f8e02ff */
[----:B------:R-:W-:Y:S01]  /*15c0*/  UIADD3 UR12, UPT, UPT, UR8, 0x33490, URZ ;  /* 0x00033490080c7890 */ /* 0x000fe2000fffe0ff */
[----:B-1----:R-:W-:Y:S11]  /*15d0*/  @!P1 BRA `(.L_x_29) ;  /* 0x0000003400349947 */ /* 0x002ff60003800000 */
.L_x_76:
[----:B------:R-:W-:Y:S01]  /*15e0*/  NOP ;  /* 0x0000000000007918 */ /* 0x000fe20000000000 */
[----:B------:R-:W-:-:S05]  /*15f0*/  UMOV UR17, URZ ;  /* 0x000000ff00117c82 */ /* 0x000fca0008000000 */
.L_x_34:
[----:B------:R-:W-:Y:S01]  /*1600*/  ULEA UR11, UR14, UR9, 0x3 ;  /* 0x000000090e0b7291 */ /* 0x000fe2000f8e18ff */
[----:B-1----:R-:W-:Y:S01]  /*1610*/  SHF.L.U32 R9, R6, 0x1f, RZ ;  /* 0x0000001f06097819 */ /* 0x002fe200000006ff */
[----:B------:R-:W-:Y:S01]  /*1620*/  ULOP3.LUT UP0, UR15, UR17, 0x2, URZ, 0xc0, !UPT ;  /* 0x00000002110f7892 */ /* 0x000fe2000f80c0ff */
[----:B------:R-:W-:Y:S06]  /*1630*/  MOV R4, UR14 ;  /* 0x0000000e00047c02 */ /* 0x000fec0008000f00 */
[----:B------:R-:W1:Y:S02]  /*1640*/  SYNCS.PHASECHK.TRANS64.TRYWAIT P1, [UR11+0x33460], R9 ;  /* 0x03346009ff0075a7 */ /* 0x000e64000802110b */
[----:B-12---:R-:W-:Y:S05]  /*1650*/  @!P1 BRA `(.L_x_30) ;  /* 0x0000003400349947 */ /* 0x006fea0003800000 */
.L_x_78:
[----:B------:R-:W-:Y:S01]  /*1660*/  NOP ;  /* 0x0000000000007918 */ /* 0x000fe20000000000 */
[----:B------:R-:W-:Y:S05]  /*1670*/  BRA.U UP0, `(.L_x_31) ;  /* 0x0000000100487547 */ /* 0x000fea000b800000 */
[----:B------:R-:W-:Y:S02]  /*1680*/  ULEA UR16, UR14, UR9, 0x9 ;  /* 0x000000090e107291 */ /* 0x000fe4000f8e48ff */
[----:B------:R-:W-:Y:S02]  /*1690*/  ULEA UR8, UR14, UR9, 0xa ;  /* 0x000000090e087291 */ /* 0x000fe4000f8e50ff */
[----:B------:R-:W-:Y:S02]  /*16a0*/  UIADD3 UR16, UPT, UPT, UR16, 0x31000, URZ ;  /* 0x0003100010107890 */ /* 0x000fe4000fffe0ff */
[----:B------:R-:W-:Y:S02]  /*16b0*/  UIADD3 UR10, UPT, UPT, UR8, 0x31c00, URZ ;  /* 0x00031c00080a7890 */ /* 0x000fe4000fffe0ff */
[----:B------:R-:W-:Y:S02]  /*16c0*/  UIADD3 UR8, UPT, UPT, UR8, 0x31e00, URZ ;  /* 0x00031e0008087890 */ /* 0x000fe4000fffe0ff */
[----:B------:R-:W-:Y:S02]  /*16d0*/  USHF.R.U32.HI UR16, URZ, 0x4, UR16 ;  /* 0x00000004ff107899 */ /* 0x000fe40008011610 */
[----:B------:R-:W-:Y:S02]  /*16e0*/  USHF.R.U32.HI UR10, URZ, 0x4, UR10 ;  /* 0x00000004ff0a7899 */ /* 0x000fe4000801160a */
[----:B------:R-:W-:Y:S02]  /*16f0*/  USHF.R.U32.HI UR8, URZ, 0x4, UR8 ;  /* 0x00000004ff087899 */ /* 0x000fe40008011608 */
[----:B------:R-:W-:Y:S02]  /*1700*/  ULOP3.LUT UR20, UR16, 0x3fe0, URZ, 0xc0, !UPT ;  /* 0x00003fe010147892 */ /* 0x000fe4000f8ec0ff */
[----:B------:R-:W-:Y:S02]  /*1710*/  ULOP3.LUT UR22, UR10, 0x3fc0, URZ, 0xc0, !UPT ;  /* 0x00003fc00a167892 */ /* 0x000fe4000f8ec0ff */
[----:B------:R-:W-:Y:S01]  /*1720*/  ULOP3.LUT UR24, UR8, 0x3fe0, URZ, 0xc0, !UPT ;  /* 0x00003fe008187892 */ /* 0x000fe2000f8ec0ff */
[----:B------:R-:W-:Y:S01]  /*1730*/  UMOV UR21, 0x4008 ;  /* 0x0000400800157882 */ /* 0x000fe20000000000 */
[----:B------:R-:W-:Y:S01]  /*1740*/  UMOV UR23, 0x4008 ;  /* 0x0000400800177882 */ /* 0x000fe20000000000 */
[----:B------:R-:W-:Y:S02]  /*1750*/  UMOV UR25, 0x4008 ;  /* 0x0000400800197882 */ /* 0x000fe40000000000 */
[----:B------:R2:W-:Y:S02]  /*1760*/  UTCCP.T.S.2CTA.4x32dp128bit tmem[0x1c0], gdesc[UR20] ;  /* 0x0001c014ff0079e7 */ /* 0x0005e40009300000 */
[----:B------:R2:W-:Y:S02]  /*1770*/  UTCCP.T.S.2CTA.4x32dp128bit tmem[0x1c4], gdesc[UR22] ;  /* 0x0001c416ff0079e7 */ /* 0x0005e40009300000 */
[----:B------:R2:W-:Y:S01]  /*1780*/  UTCCP.T.S.2CTA.4x32dp128bit tmem[0x1c8], gdesc[UR24] ;  /* 0x0001c818ff0079e7 */ /* 0x0005e20009300000 */
[----:B------:R-:W-:Y:S02]  /*1790*/  NOP ;  /* 0x0000000000007918 */ /* 0x000fe40000000000 */
.L_x_31:
[----:B------:R-:W-:Y:S01]  /*17a0*/  UISETP.NE.AND UP0, UPT, UR14, 0x5, UPT ;  /* 0x000000050e00788c */ /* 0x000fe2000bf05270 */
[----:B-1----:R-:W-:Y:S01]  /*17b0*/  SHFL.IDX PT, R5, R3, R4, 0x1f ;  /* 0x00001f0403057589 */ /* 0x002fe200000e0000 */
[----:B------:R-:W-:Y:S01]  /*17c0*/  UIADD3 UR10, UPT, UPT, UR14, 0x1, URZ ;  /* 0x000000010e0a7890 */ /* 0x000fe2000fffe0ff */
[----:B------:R-:W-:Y:S03]  /*17d0*/  NOP ;  /* 0x0000000000007918 */ /* 0x000fe60000000000 */
[----:B------:R-:W-:Y:S03]  /*17e0*/  USEL UR10, UR10, URZ, UP0 ;  /* 0x000000ff0a0a7287 */ /* 0x000fe60008000000 */
[----:B------:R-:W1:Y:S01]  /*17f0*/  SHFL.IDX PT, R7, R2, R4, 0x1f ;  /* 0x00001f0402077589 */ /* 0x000e6200000e0000 */
[----:B------:R-:W-:Y:S02]  /*1800*/  USHF.L.U32 UR16, UR15, 0x4, URZ ;  /* 0x000000040f107899 */ /* 0x000fe400080006ff */
[----:B------:R-:W-:Y:S02]  /*1810*/  ULEA UR14, UR10, UR9, 0x3 ;  /* 0x000000090a0e7291 */ /* 0x000fe4000f8e18ff */
[----:B------:R-:W-:Y:S01]  /*1820*/  ULEA UR15, UR15, 0x10b8, 0xd ;  /* 0x000010b80f0f7891 */ /* 0x000fe2000f8e68ff */
[----:B------:R-:W-:Y:S01]  /*1830*/  ISETP.NE.AND P1, PT, RZ, UR10, PT ;  /* 0x0000000aff007c0c */ /* 0x000fe2000bf25270 */
[----:B------:R-:W-:Y:S02]  /*1840*/  UISETP.NE.AND UP0, UPT, UR17, URZ, UPT ;  /* 0x000000ff1100728c */ /* 0x000fe4000bf05270 */
[----:B------:R-:W-:Y:S02]  /*1850*/  UPRMT UR29, UR16, 0x5410, UR15 ;  /* 0x00005410101d7896 */ /* 0x000fe4000800000f */
[----:B------:R-:W-:Y:S01]  /*1860*/  UIADD3 UR11, UPT, UPT, UR11, 0x33430, URZ ;  /* 0x000334300b0b7890 */ /* 0x000fe2000fffe0ff */
[----:B------:R-:W-:Y:S01]  /*1870*/  UMOV UR28, URZ ;  /* 0x000000ff001c7c82 */ /* 0x000fe20008000000 */
[----:B--2---:R-:W-:Y:S01]  /*1880*/  UMOV UR23, 0x40004040 ;  /* 0x4000404000177882 */ /* 0x004fe20000000000 */
[----:B------:R-:W-:Y:S01]  /*1890*/  UMOV UR21, 0x40004040 ;  /* 0x4000404000157882 */ /* 0x000fe20000000000 */
[----:B------:R-:W-:Y:S01]  /*18a0*/  UMOV UR27, 0x40004040 ;  /* 0x40004040001b7882 */ /* 0x000fe20000000000 */
[----:B------:R-:W-:Y:S01]  /*18b0*/  UMOV UR25, 0x40004040 ;  /* 0x4000404000197882 */ /* 0x000fe20000000000 */
[----:B------:R-:W-:Y:S01]  /*18c0*/  UMOV UR33, 0x40004040 ;  /* 0x4000404000217882 */ /* 0x000fe20000000000 */
[----:B------:R-:W-:Y:S01]  /*18d0*/  UMOV UR31, 0x40004040 ;  /* 0x40004040001f7882 */ /* 0x000fe20000000000 */
[----:B------:R-:W-:Y:S01]  /*18e0*/  UMOV UR37, 0x40004040 ;  /* 0x4000404000257882 */ /* 0x000fe20000000000 */
[----:B------:R-:W-:Y:S01]  /*18f0*/  UMOV UR35, 0x40004040 ;  /* 0x4000404000237882 */ /* 0x000fe20000000000 */
[----:B------:R-:W-:Y:S01]  /*1900*/  UMOV UR8, 0x3 ;  /* 0x0000000300087882 */ /* 0x000fe20000000000 */
[----:B-1----:R-:W-:Y:S01]  /*1910*/  R2UR UR20, R7 ;  /* 0x00000000071472ca */ /* 0x002fe200000e0000 */
[----:B------:R-:W-:Y:S01]  /*1920*/  IMAD.U32 R4, RZ, RZ, UR10 ;  /* 0x0000000aff047e24 */ /* 0x000fe2000f8e00ff */
[----:B------:R-:W-:Y:S02]  /*1930*/  R2UR UR22, R5 ;  /* 0x00000000051672ca */ /* 0x000fe400000e0000 */
[----:B------:R-:W-:Y:S04]  /*1940*/  SEL R5, RZ, 0x1, P1 ;  /* 0x00000001ff057807 */ /* 0x000fe80000800000 */
[----:B------:R-:W-:Y:S05]  /*1950*/  LOP3.LUT R6, R6, R5, RZ, 0x3c, !PT ;  /* 0x0000000506067212 */ /* 0x000fea00078e3cff */
[----:B------:R-:W-:Y:S01]  /*1960*/  UIADD3 UR24, UPT, UPT, UR20, 0x2, URZ ;  /* 0x0000000214187890 */ /* 0x000fe2000fffe0ff */
[----:B------:R-:W-:Y:S01]  /*1970*/  IMAD.U32 R9, R6, -0x80000000, RZ ;  /* 0x8000000006097824 */ /* 0x000fe200078e00ff */
[----:B------:R-:W-:Y:S01]  /*1980*/  UIADD3 UR26, UPT, UPT, UR22, 0x2, URZ ;  /* 0x00000002161a7890 */ /* 0x000fe2000fffe0ff */
[----:B------:R1:W-:Y:S01]  /*1990*/  UTCQMMA.2CTA gdesc[UR22], gdesc[UR20], tmem[UR13], tmem[UR28], idesc[UR29], tmem[UR6], UP0 ;  /* 0x00061c1416007dea */ /* 0x0003e2000820030d */
[----:B------:R-:W-:Y:S02]  /*19a0*/  UIADD3 UR32, UPT, UPT, UR22, 0x4, URZ ;  /* 0x0000000416207890 */ /* 0x000fe4000fffe0ff */
[----:B------:R-:W-:Y:S02]  /*19b0*/  UIADD3 UR30, UPT, UPT, UR20, 0x4, URZ ;  /* 0x00000004141e7890 */ /* 0x000fe4000fffe0ff */
[----:B------:R-:W-:Y:S02]  /*19c0*/  UIADD3 UR36, UPT, UPT, UR22, 0x6, URZ ;  /* 0x0000000616247890 */ /* 0x000fe4000fffe0ff */
[----:B------:R-:W-:Y:S01]  /*19d0*/  UIADD3 UR34, UPT, UPT, UR20, 0x6, URZ ;  /* 0x0000000614227890 */ /* 0x000fe2000fffe0ff */
[----:B------:R1:W-:Y:S04]  /*19e0*/  UTCQMMA.2CTA gdesc[UR26], gdesc[UR24], tmem[UR13], tmem[UR28], idesc[UR29], tmem[UR6], UPT ;  /* 0x00061c181a007dea */ /* 0x0003e8000ba0030d */
[----:B------:R1:W-:Y:S04]  /*19f0*/  UTCQMMA.2CTA gdesc[UR32], gdesc[UR30], tmem[UR13], tmem[UR28], idesc[UR29], tmem[UR6], UPT ;  /* 0x00061c1e20007dea */ /* 0x0003e8000ba0030d */
[----:B------:R1:W-:Y:S01]  /*1a00*/  UTCQMMA.2CTA gdesc[UR36], gdesc[UR34], tmem[UR13], tmem[UR28], idesc[UR29], tmem[UR6], UPT ;  /* 0x00061c2224007dea */ /* 0x0003e2000ba0030d */
[----:B------:R1:W-:Y:S01]  /*1a10*/  UTCBAR.2CTA.MULTICAST [UR11], URZ, UR8 ;  /* 0x000000ff0b0073e9 */ /* 0x0003e20008200808 */
[----:B------:R-:W2:Y:S02]  /*1a20*/  SYNCS.PHASECHK.TRANS64.TRYWAIT P1, [UR14+0x33460], R9 ;  /* 0x03346009ff0075a7 */ /* 0x000ea4000802110e */
[----:B-12---:R-:W-:Y:S05]  /*1a30*/  @!P1 BRA `(.L_x_32) ;  /* 0x0000003000589947 */ /* 0x006fea0003800000 */
.L_x_80:
[----:B------:R-:W-:Y:S01]  /*1a40*/  UIADD3 UR11, UPT, UPT, UR17, 0x1, URZ ;  /* 0x00000001110b7890 */ /* 0x000fe2000fffe0ff */
[----:B-1----:R-:W1:Y:S01]  /*1a50*/  SHFL.IDX PT, R5, R3, R4, 0x1f ;  /* 0x00001f0403057589 */ /* 0x002e6200000e0000 */
[----:B------:R-:W-:Y:S02]  /*1a60*/  UIADD3 UR14, UPT, UPT, UR14, 0x33430, URZ ;  /* 0x000334300e0e7890 */ /* 0x000fe4000fffe0ff */
[----:B------:R-:W-:Y:S05]  /*1a70*/  USHF.L.U32 UR15, UR11, 0xd, URZ ;  /* 0x0000000d0b0f7899 */ /* 0x000fea00080006ff */
[----:B------:R-:W2:Y:S01]  /*1a80*/  SHFL.IDX PT, R7, R2, R4, 0x1f ;  /* 0x00001f0402077589 */ /* 0x000ea200000e0000 */
[----:B------:R-:W-:Y:S01]  /*1a90*/  USHF.L.U32 UR16, UR11, 0x4, URZ ;  /* 0x000000040b107899 */ /* 0x000fe200080006ff */
[----:B------:R-:W-:Y:S01]  /*1aa0*/  NOP ;  /* 0x0000000000007918 */ /* 0x000fe20000000000 */
[----:B------:R-:W-:Y:S01]  /*1ab0*/  ULOP3.LUT UR15, UR15, 0x6000, URZ, 0xc0, !UPT ;  /* 0x000060000f0f7892 */ /* 0x000fe2000f8ec0ff */
[----:B------:R-:W-:Y:S01]  /*1ac0*/  NOP ;  /* 0x0000000000007918 */ /* 0x000fe20000000000 */
[----:B------:R-:W-:Y:S02]  /*1ad0*/  ULOP3.LUT UR16, UR16, 0x30, URZ, 0xc0, !UPT ;  /* 0x0000003010107892 */ /* 0x000fe4000f8ec0ff */
[----:B------:R-:W-:Y:S02]  /*1ae0*/  ULOP3.LUT UR15, UR15, 0x10b8, URZ, 0xfc, !UPT ;  /* 0x000010b80f0f7892 */ /* 0x000fe4000f8efcff */
[----:B------:R-:W-:Y:S02]  /*1af0*/  UISETP.NE.AND UP0, UPT, UR11, 0x37, UPT ;  /* 0x000000370b00788c */ /* 0x000fe4000bf05270 */
[----:B------:R-:W-:Y:S01]  /*1b00*/  UPRMT UR29, UR16, 0x5410, UR15 ;  /* 0x00005410101d7896 */ /* 0x000fe2000800000f */
[----:B------:R-:W-:Y:S01]  /*1b10*/  UMOV UR28, URZ ;  /* 0x000000ff001c7c82 */ /* 0x000fe20008000000 */
[----:B------:R-:W-:Y:S01]  /*1b20*/  UMOV UR23, 0x40004040 ;  /* 0x4000404000177882 */ /* 0x000fe20000000000 */
[----:B------:R-:W-:Y:S01]  /*1b30*/  UMOV UR21, 0x40004040 ;  /* 0x4000404000157882 */ /* 0x000fe20000000000 */
[----:B------:R-:W-:Y:S01]  /*1b40*/  UMOV UR27, 0x40004040 ;  /* 0x40004040001b7882 */ /* 0x000fe20000000000 */
[----:B------:R-:W-:Y:S01]  /*1b50*/  UMOV UR25, 0x40004040 ;  /* 0x4000404000197882 */ /* 0x000fe20000000000 */
[----:B------:R-:W-:Y:S01]  /*1b60*/  UMOV UR33, 0x40004040 ;  /* 0x4000404000217882 */ /* 0x000fe20000000000 */
[----:B-1----:R-:W-:Y:S01]  /*1b70*/  R2UR UR22, R5 ;  /* 0x00000000051672ca */ /* 0x002fe200000e0000 */
[----:B------:R-:W-:Y:S01]  /*1b80*/  UMOV UR31, 0x40004040 ;  /* 0x40004040001f7882 */ /* 0x000fe20000000000 */
[----:B--2---:R-:W-:Y:S01]  /*1b90*/  R2UR UR20, R7 ;  /* 0x00000000071472ca */ /* 0x004fe200000e0000 */
[----:B------:R-:W-:Y:S01]  /*1ba0*/  UMOV UR37, 0x40004040 ;  /* 0x4000404000257882 */ /* 0x000fe20000000000 */
[----:B------:R-:W-:Y:S01]  /*1bb0*/  UMOV UR35, 0x40004040 ;  /* 0x4000404000237882 */ /* 0x000fe20000000000 */
[----:B------:R-:W-:Y:S08]  /*1bc0*/  UMOV UR8, 0x3 ;  /* 0x0000000300087882 */ /* 0x000ff00000000000 */
[----:B------:R-:W-:Y:S02]  /*1bd0*/  UIADD3 UR26, UPT, UPT, UR22, 0x2, URZ ;  /* 0x00000002161a7890 */ /* 0x000fe4000fffe0ff */
[----:B------:R-:W-:Y:S01]  /*1be0*/  UIADD3 UR24, UPT, UPT, UR20, 0x2, URZ ;  /* 0x0000000214187890 */ /* 0x000fe2000fffe0ff */
[----:B------:R1:W-:Y:S01]  /*1bf0*/  UTCQMMA.2CTA gdesc[UR22], gdesc[UR20], tmem[UR13], tmem[UR28], idesc[UR29], tmem[UR4], UPT ;  /* 0x00041c1416007dea */ /* 0x0003e2000ba0030d */
        /* <DEDUP_REMOVED lines=8> */
[----:B------:R-:W-:Y:S05]  /*1c80*/  BRA.U UP0, `(.L_x_33) ;  /* 0x00000001000c7547 */ /* 0x000fea000b800000 */
[----:B-1----:R-:W-:Y:S02]  /*1c90*/  UMOV UR8, 0x3 ;  /* 0x0000000300087882 */ /* 0x002fe40000000000 */
[----:B------:R2:W-:Y:S01]  /*1ca0*/  UTCBAR.2CTA.MULTICAST [UR12], URZ, UR8 ;  /* 0x000000ff0c0073e9 */ /* 0x0005e20008200808 */
[----:B------:R-:W-:Y:S02]  /*1cb0*/  NOP ;  /* 0x0000000000007918 */ /* 0x000fe40000000000 */
.L_x_33:
[----:B------:R-:W-:Y:S02]  /*1cc0*/  UISETP.NE.AND UP0, UPT, UR10, 0x5, UPT ;  /* 0x000000050a00788c */ /* 0x000fe4000bf05270 */
[----:B------:R-:W-:Y:S02]  /*1cd0*/  UIADD3 UR10, UPT, UPT, UR10, 0x1, URZ ;  /* 0x000000010a0a7890 */ /* 0x000fe4000fffe0ff */
[----:B------:R-:W-:Y:S02]  /*1ce0*/  UIADD3 UR17, UPT, UPT, UR17, 0x2, URZ ;  /* 0x0000000211117890 */ /* 0x000fe4000fffe0ff */
[----:B-1----:R-:W-:Y:S02]  /*1cf0*/  USEL UR14, UR10, URZ, UP0 ;  /* 0x000000ff0a0e7287 */ /* 0x002fe40008000000 */
[----:B------:R-:W-:Y:S04]  /*1d00*/  UISETP.NE.AND UP0, UPT, UR17, 0x38, UPT ;  /* 0x000000381100788c */ /* 0x000fe8000bf05270 */
[----:B------:R-:W-:Y:S04]  /*1d10*/  ISETP.NE.AND P1, PT, RZ, UR14, PT ;  /* 0x0000000eff007c0c */ /* 0x000fe8000bf25270 */
[----:B------:R-:W-:Y:S04]  /*1d20*/  SEL R5, RZ, 0x1, P1 ;  /* 0x00000001ff057807 */ /* 0x000fe80000800000 */
[----:B------:R-:W-:Y:S01]  /*1d30*/  LOP3.LUT R6, R6, R5, RZ, 0x3c, !PT ;  /* 0x0000000506067212 */ /* 0x000fe200078e3cff */
[----:B------:R-:W-:Y:S06]  /*1d40*/  BRA.U UP0, `(.L_x_34) ;  /* 0xfffffff9002c7547 */ /* 0x000fec000b83ffff */
[----:B------:R-:W-:Y:S05]  /*1d50*/  @P0 BRA `(.L_x_35) ;  /* 0xfffffff400e00947 */ /* 0x000fea000383ffff */
.L_x_28:
[----:B------:R-:W-:-:S13]  /*1d60*/  ISETP.GE.AND P0, PT, R0, RZ, PT ;  /* 0x000000ff0000720c */ /* 0x000fda0003f06270 */
[----:B--2---:R-:W-:Y:S05]  /*1d70*/  @!P0 EXIT ;  /* 0x000000000000894d */ /* 0x004fea0003800000 */
[----:B------:R-:W-:Y:S01]  /*1d80*/  IMAD.SHL.U32 R2, R0, 0x8, RZ ;  /* 0x0000000800027824 */ /* 0x000fe200078e00ff */
[----:B------:R-:W-:-:S04]  /*1d90*/  SHF.R.U32.HI R0, RZ, 0x1, R0 ;  /* 0x00000001ff007819 */ /* 0x000fc80000011600 */
[----:B------:R-:W-:Y:S02]  /*1da0*/  LOP3.LUT R0, R0, 0x1, RZ, 0xc0, !PT ;  /* 0x0000000100007812 */ /* 0x000fe400078ec0ff */
[----:B------:R-:W-:Y:S02]  /*1db0*/  LOP3.LUT R2, R2, 0x8, RZ, 0xc0, !PT ;  /* 0x0000000802027812 */ /* 0x000fe400078ec0ff */
[----:B------:R-:W-:-:S03]  /*1dc0*/  SHF.L.U32 R4, R0, 0x1f, RZ ;  /* 0x0000001f00047819 */ /* 0x000fc600000006ff */
[----:B------:R-:W-:Y:S02]  /*1dd0*/  VIADD R2, R2, UR9 ;  /* 0x0000000902027c36 */ /* 0x000fe40008000000 */
[----:B------:R-:W-:-:S07]  /*1de0*/  IMAD.MOV.U32 R5, RZ, RZ, R4 ;  /* 0x000000ffff057224 */ /* 0x000fce00078e0004 */
.L_x_36:
[----:B-1----:R1:W2:Y:S02]  /*1df0*/  SYNCS.PHASECHK.TRANS64.TRYWAIT P0, [R2+URZ+0x334a0], R5 ;  /* 0x0334a005020075a7 */ /* 0x0022a400080011ff */
[----:B--2---:R-:W-:Y:S05]  /*1e00*/  @!P0 NANOSLEEP.SYNCS 0x989680 ;  /* 0x009896800000895d */ /* 0x004fea0003900000 */
[----:B------:R-:W2:Y:S02]  /*1e10*/  @!P0 SYNCS.PHASECHK.TRANS64 P0, [R2+URZ+0x334a0], R5 ;  /* 0x0334a005020085a7 */ /* 0x000ea400080010ff */
[----:B--2---:R-:W-:Y:S05]  /*1e20*/  @P0 EXIT ;  /* 0x000000000000094d */ /* 0x004fea0003800000 */
[----:B------:R-:W-:Y:S05]  /*1e30*/  BRA `(.L_x_36) ;  /* 0xfffffffc00ec7947 */ /* 0x000fea000383ffff */
.L_x_21:
[----:B------:R-:W-:-:S13]  /*1e40*/  ELECT P0, URZ, PT ;  /* 0x0000000000ff782f */ /* 0x000fda0003800000 */
[----:B------:R-:W-:Y:S05]  /*1e50*/  @!P0 BRA `(.L_x_23) ;  /* 0x0000000c003c8947 */ /* 0x000fea0003800000 */
[----:B------:R-:W1:Y:S02]  /*1e60*/  S2R R8, SR_CTAID.X ;  /* 0x0000000000087919 */ /* 0x000e640000002500 */
[----:B-1----:R-:W-:-:S13]  /*1e70*/  ISETP.GE.U32.AND P0, PT, R8, R5, PT ;  /* 0x000000050800720c */ /* 0x002fda0003f06070 */
[----:B------:R-:W-:Y:S05]  /*1e80*/  @P0 EXIT ;  /* 0x000000000000094d */ /* 0x000fea0003800000 */
[----:B------:R-:W-:Y:S01]  /*1e90*/  LOP3.LUT R0, RZ, R8, RZ, 0x33, !PT ;  /* 0x00000008ff007212 */ /* 0x000fe200078e33ff */
[----:B------:R-:W1:Y:S01]  /*1ea0*/  LDC.64 R10, c[0x0][0x348] ;  /* 0x0000d200ff0a7b82 */ /* 0x000e620000000a00 */
[----:B------:R-:W-:Y:S01]  /*1eb0*/  HFMA2 R9, -RZ, RZ, 0, 0 ;  /* 0x00000000ff097431 */ /* 0x000fe200000001ff */
[----:B------:R-:W-:Y:S01]  /*1ec0*/  MOV R15, RZ ;  /* 0x000000ff000f7202 */ /* 0x000fe20000000f00 */
[----:B------:R-:W-:Y:S02]  /*1ed0*/  IMAD.MOV.U32 R7, RZ, RZ, RZ ;  /* 0x000000ffff077224 */ /* 0x000fe400078e00ff */
[----:B------:R-:W-:-:S05]  /*1ee0*/  IMAD.IADD R0, R5, 0x1, R0 ;  /* 0x0000000105007824 */ /* 0x000fca00078e0200 */
[----:B------:R-:W-:Y:S01]  /*1ef0*/  SHF.R.U32.HI R6, RZ, 0x2, R0 ;  /* 0x00000002ff067819 */ /* 0x000fe20000011600 */
[----:B------:R-:W-:-:S04]  /*1f00*/  IMAD.MOV.U32 R0, RZ, RZ, R8 ;  /* 0x000000ffff007224 */ /* 0x000fc800078e0008 */
[----:B------:R-:W-:-:S05]  /*1f10*/  IMAD.HI.U32 R6, R6, 0x3a83a83b, RZ ;  /* 0x3a83a83b06067827 */ /* 0x000fca00078e00ff */
[----:B------:R-:W-:-:S07]  /*1f20*/  SHF.R.U32.HI R6, RZ, 0x3, R6 ;  /* 0x00000003ff067819 */ /* 0x000fce0000011606 */
.L_x_42:
[----:B------:R-:W-:Y:S02]  /*1f30*/  SHF.R.U32.HI R17, RZ, 0x4, R0 ;  /* 0x00000004ff117819 */ /* 0x000fe40000011600 */
[----:B------:R-:W-:-:S03]  /*1f40*/  MOV R4, 0x1fb0 ;  /* 0x00001fb000047802 */ /* 0x000fc60000000f00 */
[----:B------:R-:W-:-:S04]  /*1f50*/  IMAD.HI.U32 R17, R17, 0xd79435f, RZ ;  /* 0x0d79435f11117827 */ /* 0x000fc800078e00ff */
[C---:B------:R-:W-:Y:S02]  /*1f60*/  IMAD R35, R17.reuse, -0x10, R20 ;  /* 0xfffffff011237824 */ /* 0x040fe400078e0214 */
[----:B------:R-:W-:-:S03]  /*1f70*/  IMAD R0, R17, -0x130, R0 ;  /* 0xfffffed011007824 */ /* 0x000fc600078e0200 */
[----:B------:R-:W-:Y:S02]  /*1f80*/  VIMNMX.U32 R35, PT, PT, R35, 0x10, PT ;  /* 0x0000001023237848 */ /* 0x000fe40003fe0000 */
[----:B-1----:R-:W-:Y:S02]  /*1f90*/  LOP3.LUT R12, R0, 0xffff, RZ, 0xc0, !PT ;  /* 0x0000ffff000c7812 */ /* 0x002fe400078ec0ff */
[----:B-1----:R-:W-:Y:S05]  /*1fa0*/  CALL.REL.NOINC `($__internal_3_$__cuda_sm20_div_u16) ;  /* 0x0000002c00c47944 */ /* 0x002fea0003c00000 */
[----:B------:R-:W1:Y:S01]  /*1fb0*/  S2R R3, SR_CgaCtaId ;  /* 0x0000000000037919 */ /* 0x000e620000008800 */
[----:B------:R-:W-:Y:S01]  /*1fc0*/  PRMT R35, R35, 0x9910, RZ ;  /* 0x0000991023237816 */ /* 0x000fe200000000ff */
[----:B------:R-:W-:Y:S01]  /*1fd0*/  HFMA2 R12, -RZ, RZ, 0, 1.52587890625e-05 ;  /* 0x00000100ff0c7431 */ /* 0x000fe200000001ff */
[----:B------:R-:W-:Y:S01]  /*1fe0*/  PRMT R2, R36, 0x9910, RZ ;  /* 0x0000991024027816 */ /* 0x000fe200000000ff */
[----:B------:R-:W-:-:S04]  /*1ff0*/  IMAD.MOV.U32 R13, RZ, RZ, RZ ;  /* 0x000000ffff0d7224 */ /* 0x000fc800078e00ff */
[----:B------:R-:W-:-:S04]  /*2000*/  IMAD R2, R35, R2, RZ ;  /* 0x0000000223027224 */ /* 0x000fc800078e02ff */
[----:B------:R-:W-:-:S05]  /*2010*/  IMAD.MOV R2, RZ, RZ, -R2 ;  /* 0x000000ffff027224 */ /* 0x000fca00078e0a02 */
[----:B------:R-:W-:Y:S02]  /*2020*/  PRMT R5, R2, 0x7710, RZ ;  /* 0x0000771002057816 */ /* 0x000fe400000000ff */
[----:B------:R-:W-:-:S03]  /*2030*/  MOV R2, 0x400 ;  /* 0x0000040000027802 */ /* 0x000fc60000000f00 */
[----:B------:R-:W-:Y:S01]  /*2040*/  IMAD.IADD R16, R0, 0x1, R5 ;  /* 0x0000000100107824 */ /* 0x000fe200078e0205 */
[----:B------:R-:W-:-:S04]  /*2050*/  LOP3.LUT R0, R36, 0xffff, RZ, 0xc0, !PT ;  /* 0x0000ffff24007812 */ /* 0x000fc800078ec0ff */
[----:B------:R-:W-:Y:S01]  /*2060*/  LOP3.LUT R16, R16, 0xffff, RZ, 0xc0, !PT ;  /* 0x0000ffff10107812 */ /* 0x000fe200078ec0ff */
[----:B------:R-:W-:-:S03]  /*2070*/  IMAD R0, R0, 0xe0, RZ ;  /* 0x000000e000007824 */ /* 0x000fc600078e02ff */
[----:B------:R-:W-:Y:S01]  /*2080*/  LEA R16, R17, R16, 0x4 ;  /* 0x0000001011107211 */ /* 0x000fe200078e20ff */
[C---:B-1----:R-:W-:Y:S01]  /*2090*/  IMAD R14, R3.reuse, 0x70, R0 ;  /* 0x00000070030e7824 */ /* 0x042fe200078e0200 */
[----:B------:R-:W-:Y:S02]  /*20a0*/  LEA R2, R3, R2, 0x18 ;  /* 0x0000000203027211 */ /* 0x000fe400078ec0ff */
[----:B------:R-:W-:-:S03]  /*20b0*/  SHF.L.U32 R16, R16, 0x7, RZ ;  /* 0x0000000710107819 */ /* 0x000fc600000006ff */
[----:B------:R-:W-:-:S07]  /*20c0*/  VIADD R18, R2, 0x33400 ;  /* 0x0003340002127836 */ /* 0x000fce0000000000 */
.L_x_41:
[----:B------:R-:W-:Y:S01]  /*20d0*/  LOP3.LUT R3, R15, 0x1, RZ, 0x3c, !PT ;  /* 0x000000010f037812 */ /* 0x000fe200078e3cff */
[----:B------:R-:W-:Y:S01]  /*20e0*/  IMAD R17, R7, 0x8, R18 ;  /* 0x0000000807117824 */ /* 0x000fe200078e0212 */
[----:B------:R-:W-:Y:S05]  /*20f0*/  YIELD ;  /* 0x0000000000007946 */ /* 0x000fea0003800000 */
[----:B------:R-:W-:Y:S01]  /*2100*/  SHF.L.U32 R4, R3, 0x1f, RZ ;  /* 0x0000001f03047819 */ /* 0x000fe200000006ff */
[----:B-1----:R-:W1:Y:S01]  /*2110*/  S2R R5, SR_CgaCtaId ;  /* 0x0000000000057919 */ /* 0x002e620000008800 */
[----:B------:R-:W-:Y:S02]  /*2120*/  IMAD R3, R7, 0x4000, R2 ;  /* 0x0000400007037824 */ /* 0x000fe400078e0202 */
[----:B------:R-:W2:Y:S02]  /*2130*/  SYNCS.PHASECHK.TRANS64.TRYWAIT P0, [R17+URZ+0x30], R4 ;  /* 0x00003004110075a7 */ /* 0x000ea400080011ff */
[----:B-12---:R-:W-:Y:S05]  /*2140*/  @!P0 BRA `(.L_x_37) ;  /* 0x0000002800b08947 */ /* 0x006fea0003800000 */
.L_x_82:
[----:B------:R-:W-:Y:S01]  /*2150*/  R2UR UR12, R3 ;  /* 0x00000000030c72ca */ /* 0x000fe200000e0000 */
[----:B------:R-:W-:Y:S01]  /*2160*/  UMOV UR20, 0x0 ;  /* 0x0000000000147882 */ /* 0x000fe20000000000 */
[C---:B------:R-:W-:Y:S01]  /*2170*/  IADD3 R22, P1, PT, R10.reuse, 0xc0, RZ ;  /* 0x000000c00a167810 */ /* 0x040fe20007f3e0ff */
[----:B------:R-:W-:Y:S01]  /*2180*/  UMOV UR21, 0x10000000 ;  /* 0x1000000000157882 */ /* 0x000fe20000000000 */
[----:B------:R-:W-:Y:S01]  /*2190*/  ISETP.NE.AND P0, PT, R7, 0x5, PT ;  /* 0x000000050700780c */ /* 0x000fe20003f05270 */
[----:B------:R-:W-:Y:S01]  /*21a0*/  IMAD R3, R5, 0x70, R0 ;  /* 0x0000007005037824 */ /* 0x000fe200078e0200 */
[----:B------:R-:W-:Y:S01]  /*21b0*/  IADD3 R24, P2, PT, R10, 0x40, RZ ;  /* 0x000000400a187810 */ /* 0x000fe20007f5e0ff */
[--C-:B-1----:R-:W-:Y:S01]  /*21c0*/  IMAD.X R23, RZ, RZ, R11.reuse, P1 ;  /* 0x000000ffff177224 */ /* 0x102fe200008e060b */
[----:B------:R-:W-:Y:S01]  /*21d0*/  R2UR UR14, R12 ;  /* 0x000000000c0e72ca */ /* 0x000fe200000e0000 */
[--C-:B------:R-:W-:Y:S01]  /*21e0*/  IMAD R4, R7, 0x3800, R2.reuse ;  /* 0x0000380007047824 */ /* 0x100fe200078e0202 */
[----:B------:R-:W-:Y:S01]  /*21f0*/  R2UR UR13, R17 ;  /* 0x00000000110d72ca */ /* 0x000fe200000e0000 */
[----:B------:R-:W-:Y:S01]  /*2200*/  IMAD.X R25, RZ, RZ, R11, P2 ;  /* 0x000000ffff197224 */ /* 0x000fe200010e060b */
[----:B------:R-:W-:Y:S01]  /*2210*/  R2UR UR28, R24 ;  /* 0x00000000181c72ca */ /* 0x000fe200000e0000 */
[----:B------:R-:W1:Y:S01]  /*2220*/  LDCU.64 UR6, c[0x0][0x348] ;  /* 0x00006900ff0677ac */ /* 0x000e620008000a00 */
[----:B------:R-:W-:Y:S01]  /*2230*/  R2UR UR16, R4 ;  /* 0x00000000041072ca */ /* 0x000fe200000e0000 */
[--C-:B------:R-:W-:Y:S01]  /*2240*/  IMAD R21, R7, 0x200, R2.reuse ;  /* 0x0000020007157824 */ /* 0x100fe200078e0202 */
[----:B------:R-:W-:Y:S01]  /*2250*/  R2UR UR29, R25 ;  /* 0x00000000191d72ca */ /* 0x000fe200000e0000 */
[----:B------:R-:W-:Y:S01]  /*2260*/  UIADD3 UR12, UPT, UPT, UR12, 0x4000, URZ ;  /* 0x000040000c0c7890 */ /* 0x000fe2000fffe0ff */
[----:B------:R-:W-:Y:S01]  /*2270*/  R2UR UR15, R16 ;  /* 0x00000000100f72ca */ /* 0x000fe200000e0000 */
[----:B------:R-:W-:Y:S01]  /*2280*/  IMAD R26, R7, 0x400, R2 ;  /* 0x00000400071a7824 */ /* 0x000fe200078e0202 */
[----:B------:R-:W-:Y:S01]  /*2290*/  R2UR UR8, R21 ;  /* 0x00000000150872ca */ /* 0x000fe200000e0000 */
[----:B------:R-:W-:Y:S01]  /*22a0*/  UIADD3 UR14, UPT, UPT, UR14, -0x100, URZ ;  /* 0xffffff000e0e7890 */ /* 0x000fe2000fffe0ff */
[----:B------:R-:W-:Y:S01]  /*22b0*/  R2UR UR26, R22 ;  /* 0x00000000161a72ca */ /* 0x000fe200000e0000 */
[----:B------:R-:W-:Y:S01]  /*22c0*/  UMOV UR17, UR13 ;  /* 0x0000000d00117c82 */ /* 0x000fe20008000000 */
[----:B------:R-:W-:Y:S01]  /*22d0*/  R2UR UR27, R23 ;  /* 0x00000000171b72ca */ /* 0x000fe200000e0000 */
[----:B------:R-:W-:Y:S01]  /*22e0*/  VIADD R5, R7, 0x1 ;  /* 0x0000000107057836 */ /* 0x000fe20000000000 */
[----:B------:R-:W-:Y:S01]  /*22f0*/  R2UR UR19, R3 ;  /* 0x00000000031372ca */ /* 0x000fe200000e0000 */
[----:B------:R-:W-:Y:S01]  /*2300*/  UIADD3 UR16, UPT, UPT, UR16, 0x1c000, URZ ;  /* 0x0001c00010107890 */ /* 0x000fe2000fffe0ff */
[----:B------:R-:W-:Y:S01]  /*2310*/  R2UR UR4, R26 ;  /* 0x000000001a0472ca */ /* 0x000fe200000e0000 */
[----:B------:R-:W-:Y:S01]  /*2320*/  UMOV UR18, UR14 ;  /* 0x0000000e00127c82 */ /* 0x000fe20008000000 */
[----:B------:R-:W-:Y:S01]  /*2330*/  R2UR UR11, R13 ;  /* 0x000000000d0b72ca */ /* 0x000fe200000e0000 */
[----:B------:R2:W-:Y:S01]  /*2340*/  UTMALDG.2D [UR12], [UR28], desc[UR20] ;  /* 0x0000140c1c0075b4 */ /* 0x0005e20008009000 */
[----:B-1----:R-:W-:Y:S01]  /*2350*/  UIADD3 UR24, UP1, UPT, UR6, 0x140, URZ ;  /* 0x0000014006187890 */ /* 0x002fe2000ff3e0ff */
[----:B------:R-:W-:Y:S01]  /*2360*/  SEL R5, R5, RZ, P0 ;  /* 0x000000ff05057207 */ /* 0x000fe20000000000 */
[----:B------:R-:W-:Y:S01]  /*2370*/  UIADD3 UR8, UPT, UPT, UR8, 0x31000, URZ ;  /* 0x0003100008087890 */ /* 0x000fe2000fffe0ff */
[----:B------:R-:W-:Y:S01]  /*2380*/  IMAD.MOV.U32 R26, RZ, RZ, 0x7d80 ;  /* 0x00007d80ff1a7424 */ /* 0x000fe200078e00ff */
[----:B------:R-:W-:Y:S01]  /*2390*/  UIADD3.X UR25, UPT, UPT, URZ, UR7, URZ, UP1, !UPT ;  /* 0x00000007ff197290 */ /* 0x000fe20008ffe4ff */
[C---:B------:R-:W-:Y:S01]  /*23a0*/  ISETP.NE.AND P0, PT, R5.reuse, RZ, PT ;  /* 0x000000ff0500720c */ /* 0x040fe20003f05270 */
[----:B------:R-:W-:Y:S01]  /*23b0*/  UIADD3 UR22, UP0, UPT, UR6, 0x1c0, URZ ;  /* 0x000001c006167890 */ /* 0x000fe2000ff1e0ff */
[----:B------:R2:W-:Y:S01]  /*23c0*/  UTMALDG.2D [UR16], [UR26], desc[UR20] ;  /* 0x000014101a0075b4 */ /* 0x0005e20008009000 */
[----:B------:R-:W-:Y:S01]  /*23d0*/  R2UR UR6, R0 ;  /* 0x00000000000672ca */ /* 0x000fe200000e0000 */
[----:B------:R-:W-:Y:S01]  /*23e0*/  UMOV UR10, UR15 ;  /* 0x0000000f000a7c82 */ /* 0x000fe20008000000 */
[----:B------:R-:W-:Y:S01]  /*23f0*/  UMOV UR9, UR13 ;  /* 0x0000000d00097c82 */ /* 0x000fe20008000000 */
[----:B------:R-:W-:Y:S01]  /*2400*/  UIADD3 UR4, UPT, UPT, UR4, 0x31c00, URZ ;  /* 0x00031c0004047890 */ /* 0x000fe2000fffe0ff */
[----:B------:R-:W-:Y:S01]  /*2410*/  SEL R30, RZ, 0x1, P0 ;  /* 0x00000001ff1e7807 */ /* 0x000fe20000000000 */
[----:B------:R-:W-:Y:S01]  /*2420*/  UIADD3.X UR23, UPT, UPT, URZ, UR7, URZ, UP0, !UPT ;  /* 0x00000007ff177290 */ /* 0x000fe200087fe4ff */
[----:B------:R-:W-:Y:S01]  /*2430*/  IMAD R28, R5, 0x8, R18 ;  /* 0x00000008051c7824 */ /* 0x000fe200078e0212 */
[----:B------:R2:W-:Y:S01]  /*2440*/  UTMALDG.2D [UR8], [UR24], desc[UR20] ;  /* 0x00001408180075b4 */ /* 0x0005e20008009000 */
[----:B------:R-:W-:Y:S01]  /*2450*/  UMOV UR5, UR13 ;  /* 0x0000000d00057c82 */ /* 0x000fe20008000000 */
[----:B------:R-:W-:Y:S01]  /*2460*/  UMOV UR7, UR11 ;  /* 0x0000000b00077c82 */ /* 0x000fe20008000000 */
[----:B------:R-:W-:Y:S01]  /*2470*/  LOP3.LUT R15, R15, R30, RZ, 0x3c, !PT ;  /* 0x0000001e0f0f7212 */ /* 0x000fe200078e3cff */
[C---:B------:R-:W-:Y:S01]  /*2480*/  VIADD R7, R5.reuse, 0x1 ;  /* 0x0000000105077836 */ /* 0x040fe20000000000 */
[C---:B------:R-:W-:Y:S01]  /*2490*/  ISETP.NE.AND P0, PT, R5.reuse, 0x5, PT ;  /* 0x000000050500780c */ /* 0x040fe20003f05270 */
[--C-:B------:R-:W-:Y:S01]  /*24a0*/  IMAD R4, R5, 0x3800, R2.reuse ;  /* 0x0000380005047824 */ /* 0x100fe200078e0202 */
[----:B------:R-:W-:Y:S01]  /*24b0*/  LOP3.LUT R21, R15, 0x1, RZ, 0x3c, !PT ;  /* 0x000000010f157812 */ /* 0x000fe200078e3cff */
[----:B------:R2:W-:Y:S01]  /*24c0*/  UTMALDG.2D [UR4], [UR22], desc[UR20] ;  /* 0x00001404160075b4 */ /* 0x0005e20008009000 */
[----:B------:R1:W-:Y:S01]  /*24d0*/  SYNCS.ARRIVE.TRANS64 RZ, [R17+URZ], R26 ;  /* 0x0000001a11ff79a7 */ /* 0x0003e200080000ff */
[----:B------:R-:W-:Y:S02]  /*24e0*/  SEL R7, R7, RZ, P0 ;  /* 0x000000ff07077207 */ /* 0x000fe40000000000 */
[----:B------:R-:W-:Y:S04]  /*24f0*/  IMAD.U32 R19, R21, -0x80000000, RZ ;  /* 0x8000000015137824 */ /* 0x000fe800078e00ff */
[----:B------:R-:W3:Y:S01]  /*2500*/  SYNCS.PHASECHK.TRANS64.TRYWAIT P1, [R28+URZ+0x30], R19 ;  /* 0x000030131c0075a7 */ /* 0x000ee200080211ff */
[----:B-1----:R-:W-:Y:S01]  /*2510*/  IMAD R17, R5, 0x4000, R2 ;  /* 0x0000400005117824 */ /* 0x002fe200078e0202 */
[----:B--23--:R-:W-:Y:S06]  /*2520*/  @!P1 BRA `(.L_x_38) ;  /* 0x0000002400d49947 */ /* 0x00cfec0003800000 */
.L_x_84:
[----:B------:R-:W-:Y:S01]  /*2530*/  R2UR UR8, R17 ;  /* 0x00000000110872ca */ /* 0x000fe200000e0000 */
[----:B------:R-:W-:Y:S01]  /*2540*/  UMOV UR14, 0x0 ;  /* 0x00000000000e7882 */ /* 0x000fe20000000000 */
[----:B------:R-:W-:Y:S01]  /*2550*/  R2UR UR10, R12 ;  /* 0x000000000c0a72ca */ /* 0x000fe200000e0000 */
[----:B------:R-:W-:Y:S01]  /*2560*/  UMOV UR15, 0x10000000 ;  /* 0x10000000000f7882 */ /* 0x000fe20000000000 */
[----:B------:R-:W-:Y:S01]  /*2570*/  R2UR UR4, R4 ;  /* 0x00000000040472ca */ /* 0x000fe200000e0000 */
[C---:B------:R-:W-:Y:S01]  /*2580*/  IMAD R26, R7.reuse, 0x8, R18 ;  /* 0x00000008071a7824 */ /* 0x040fe200078e0212 */
[----:B------:R-:W-:Y:S01]  /*2590*/  R2UR UR9, R28 ;  /* 0x000000001c0972ca */ /* 0x000fe200000e0000 */
[C---:B------:R-:W-:Y:S01]  /*25a0*/  VIADD R5, R7.reuse, 0x1 ;  /* 0x0000000107057836 */ /* 0x040fe20000000000 */
[----:B------:R-:W-:Y:S01]  /*25b0*/  R2UR UR16, R24 ;  /* 0x00000000181072ca */ /* 0x000fe200000e0000 */
[--C-:B------:R-:W-:Y:S01]  /*25c0*/  IMAD R4, R7, 0x3800, R2.reuse ;  /* 0x0000380007047824 */ /* 0x100fe200078e0202 */
[----:B------:R-:W-:Y:S02]  /*25d0*/  R2UR UR17, R25 ;  /* 0x00000000191172ca */ /* 0x000fe400000e0000 */
[----:B------:R-:W-:Y:S01]  /*25e0*/  R2UR UR11, R16 ;  /* 0x00000000100b72ca */ /* 0x000fe200000e0000 */
[----:B------:R-:W-:Y:S01]  /*25f0*/  UIADD3 UR8, UPT, UPT, UR8, 0x4000, URZ ;  /* 0x0000400008087890 */ /* 0x000fe2000fffe0ff */
[----:B------:R-:W-:Y:S01]  /*2600*/  R2UR UR12, R22 ;  /* 0x00000000160c72ca */ /* 0x000fe200000e0000 */
[----:B------:R-:W-:Y:S01]  /*2610*/  UIADD3 UR10, UPT, UPT, UR10, -0x80, URZ ;  /* 0xffffff800a0a7890 */ /* 0x000fe2000fffe0ff */
[----:B------:R-:W-:Y:S01]  /*2620*/  R2UR UR13, R23 ;  /* 0x00000000170d72ca */ /* 0x000fe200000e0000 */
[----:B------:R-:W-:Y:S01]  /*2630*/  UIADD3 UR4, UPT, UPT, UR4, 0x1c000, URZ ;  /* 0x0001c00004047890 */ /* 0x000fe2000fffe0ff */
[----:B------:R-:W-:Y:S01]  /*2640*/  R2UR UR7, R3 ;  /* 0x00000000030772ca */ /* 0x000fe200000e0000 */
[----:B------:R-:W-:Y:S01]  /*2650*/  UMOV UR5, UR9 ;  /* 0x0000000900057c82 */ /* 0x000fe20008000000 */
[C---:B------:R-:W-:Y:S02]  /*2660*/  ISETP.NE.AND P0, PT, R7.reuse, RZ, PT ;  /* 0x000000ff0700720c */ /* 0x040fe40003f05270 */
[----:B------:R-:W-:Y:S02]  /*2670*/  UMOV UR6, UR10 ;  /* 0x0000000a00067c82 */ /* 0x000fe40008000000 */
[----:B------:R-:W-:Y:S01]  /*2680*/  SEL R30, RZ, 0x1, P0 ;  /* 0x00000001ff1e7807 */ /* 0x000fe20000000000 */
[----:B------:R2:W-:Y:S01]  /*2690*/  UTMALDG.2D [UR8], [UR16], desc[UR14] ;  /* 0x00000e08100075b4 */ /* 0x0005e20008009000 */
[----:B------:R-:W-:Y:S02]  /*26a0*/  ISETP.NE.AND P0, PT, R7, 0x5, PT ;  /* 0x000000050700780c */ /* 0x000fe40003f05270 */
[----:B------:R-:W-:Y:S01]  /*26b0*/  LOP3.LUT R17, R15, R30, RZ, 0x3c, !PT ;  /* 0x0000001e0f117212 */ /* 0x000fe200078e3cff */
[----:B------:R-:W-:Y:S01]  /*26c0*/  IMAD.MOV.U32 R15, RZ, RZ, 0x7800 ;  /* 0x00007800ff0f7424 */ /* 0x000fe200078e00ff */
[----:B------:R-:W-:Y:S02]  /*26d0*/  SEL R5, R5, RZ, P0 ;  /* 0x000000ff05057207 */ /* 0x000fe40000000000 */
[----:B------:R-:W-:Y:S01]  /*26e0*/  LOP3.LUT R21, R17, 0x1, RZ, 0x3c, !PT ;  /* 0x0000000111157812 */ /* 0x000fe200078e3cff */
[----:B------:R2:W-:Y:S01]  /*26f0*/  UTMALDG.2D [UR4], [UR12], desc[UR14] ;  /* 0x00000e040c0075b4 */ /* 0x0005e20008009000 */
[----:B------:R2:W-:Y:S01]  /*2700*/  SYNCS.ARRIVE.TRANS64 RZ, [R28+URZ], R15 ;  /* 0x0000000f1cff79a7 */ /* 0x0005e200080000ff */
[----:B------:R-:W-:Y:S02]  /*2710*/  ISETP.NE.AND P0, PT, R5, RZ, PT ;  /* 0x000000ff0500720c */ /* 0x000fe40003f05270 */
[----:B------:R-:W-:Y:S02]  /*2720*/  IMAD.U32 R19, R21, -0x80000000, RZ ;  /* 0x8000000015137824 */ /* 0x000fe400078e00ff */
[----:B------:R-:W-:Y:S02]  /*2730*/  IMAD R21, R7, 0x4000, R2 ;  /* 0x0000400007157824 */ /* 0x000fe400078e0202 */
[----:B------:R-:W3:Y:S02]  /*2740*/  SYNCS.PHASECHK.TRANS64.TRYWAIT P1, [R26+URZ+0x30], R19 ;  /* 0x000030131a0075a7 */ /* 0x000ee400080211ff */
[----:B--23--:R-:W-:Y:S05]  /*2750*/  @!P1 BRA `(.L_x_39) ;  /* 0x0000002400649947 */ /* 0x00cfea0003800000 */
.L_x_86:
[----:B------:R-:W-:Y:S01]  /*2760*/  R2UR UR8, R21 ;  /* 0x00000000150872ca */ /* 0x000fe200000e0000 */
[----:B------:R-:W-:Y:S01]  /*2770*/  UMOV UR14, 0x0 ;  /* 0x00000000000e7882 */ /* 0x000fe20000000000 */
[----:B------:R-:W-:Y:S01]  /*2780*/  R2UR UR4, R4 ;  /* 0x00000000040472ca */ /* 0x000fe200000e0000 */
[----:B------:R-:W-:Y:S01]  /*2790*/  UMOV UR15, 0x10000000 ;  /* 0x10000000000f7882 */ /* 0x000fe20000000000 */
[----:B------:R-:W-:Y:S01]  /*27a0*/  R2UR UR9, R26 ;  /* 0x000000001a0972ca */ /* 0x000fe200000e0000 */
[----:B-1----:R-:W-:Y:S01]  /*27b0*/  IMAD R28, R5, 0x8, R18 ;  /* 0x00000008051c7824 */ /* 0x002fe200078e0212 */
[----:B------:R-:W-:Y:S02]  /*27c0*/  R2UR UR10, R12 ;  /* 0x000000000c0a72ca */ /* 0x000fe400000e0000 */
[----:B------:R-:W-:Y:S02]  /*27d0*/  R2UR UR16, R24 ;  /* 0x00000000181072ca */ /* 0x000fe400000e0000 */
[----:B------:R-:W-:Y:S02]  /*27e0*/  R2UR UR17, R25 ;  /* 0x00000000191172ca */ /* 0x000fe400000e0000 */
[----:B------:R-:W-:Y:S01]  /*27f0*/  R2UR UR11, R16 ;  /* 0x00000000100b72ca */ /* 0x000fe200000e0000 */
[----:B------:R-:W-:Y:S01]  /*2800*/  UIADD3 UR8, UPT, UPT, UR8, 0x4000, URZ ;  /* 0x0000400008087890 */ /* 0x000fe2000fffe0ff */
[----:B------:R-:W-:Y:S01]  /*2810*/  R2UR UR7, R3 ;  /* 0x00000000030772ca */ /* 0x000fe200000e0000 */
[----:B------:R-:W-:Y:S01]  /*2820*/  UIADD3 UR4, UPT, UPT, UR4, 0x1c000, URZ ;  /* 0x0001c00004047890 */ /* 0x000fe2000fffe0ff */
[----:B------:R-:W-:Y:S01]  /*2830*/  R2UR UR12, R22 ;  /* 0x00000000160c72ca */ /* 0x000fe200000e0000 */
[----:B------:R-:W-:Y:S01]  /*2840*/  UMOV UR5, UR9 ;  /* 0x0000000900057c82 */ /* 0x000fe20008000000 */
[----:B------:R-:W-:Y:S01]  /*2850*/  R2UR UR13, R23 ;  /* 0x00000000170d72ca */ /* 0x000fe200000e0000 */
[----:B------:R-:W-:Y:S01]  /*2860*/  UMOV UR6, UR10 ;  /* 0x0000000a00067c82 */ /* 0x000fe20008000000 */
[----:B------:R-:W-:Y:S04]  /*2870*/  SEL R30, RZ, 0x1, P0 ;  /* 0x00000001ff1e7807 */ /* 0x000fe80000000000 */
[----:B------:R-:W-:Y:S01]  /*2880*/  LOP3.LUT R17, R17, R30, RZ, 0x3c, !PT ;  /* 0x0000001e11117212 */ /* 0x000fe200078e3cff */
[----:B------:R1:W-:Y:S03]  /*2890*/  UTMALDG.2D [UR8], [UR16], desc[UR14] ;  /* 0x00000e08100075b4 */ /* 0x0003e60008009000 */
[----:B------:R-:W-:Y:S03]  /*28a0*/  LOP3.LUT R19, R17, 0x1, RZ, 0x3c, !PT ;  /* 0x0000000111137812 */ /* 0x000fe600078e3cff */
[----:B------:R1:W-:Y:S01]  /*28b0*/  UTMALDG.2D [UR4], [UR12], desc[UR14] ;  /* 0x00000e040c0075b4 */ /* 0x0003e20008009000 */
[----:B------:R1:W-:Y:S01]  /*28c0*/  SYNCS.ARRIVE.TRANS64 RZ, [R26+URZ], R15 ;  /* 0x0000000f1aff79a7 */ /* 0x0003e200080000ff */
[----:B------:R-:W-:Y:S02]  /*28d0*/  IMAD.U32 R7, R19, -0x80000000, RZ ;  /* 0x8000000013077824 */ /* 0x000fe400078e00ff */
[----:B------:R-:W-:Y:S02]  /*28e0*/  VIADD R19, R12, 0x80 ;  /* 0x000000800c137836 */ /* 0x000fe40000000000 */
[----:B------:R-:W2:Y:S02]  /*28f0*/  SYNCS.PHASECHK.TRANS64.TRYWAIT P0, [R28+URZ+0x30], R7 ;  /* 0x000030071c0075a7 */ /* 0x000ea400080011ff */
[----:B-12---:R-:W-:Y:S05]  /*2900*/  @!P0 BRA `(.L_x_40) ;  /* 0x0000002400148947 */ /* 0x006fea0003800000 */
.L_x_88:
[----:B------:R-:W-:Y:S01]  /*2910*/  R2UR UR16, R24 ;  /* 0x00000000181072ca */ /* 0x000fe200000e0000 */
[--C-:B------:R-:W-:Y:S01]  /*2920*/  IMAD R4, R5, 0x4000, R2.reuse ;  /* 0x0000400005047824 */ /* 0x100fe200078e0202 */
[----:B------:R-:W-:Y:S01]  /*2930*/  R2UR UR17, R25 ;  /* 0x00000000191172ca */ /* 0x000fe200000e0000 */
[----:B------:R-:W-:Y:S01]  /*2940*/  UMOV UR14, 0x0 ;  /* 0x00000000000e7882 */ /* 0x000fe20000000000 */
[----:B------:R-:W-:Y:S01]  /*2950*/  R2UR UR10, R19 ;  /* 0x00000000130a72ca */ /* 0x000fe200000e0000 */
[----:B------:R-:W-:Y:S01]  /*2960*/  UMOV UR15, 0x10000000 ;  /* 0x10000000000f7882 */ /* 0x000fe20000000000 */
[----:B------:R-:W-:Y:S01]  /*2970*/  R2UR UR8, R4 ;  /* 0x00000000040872ca */ /* 0x000fe200000e0000 */
[C---:B------:R-:W-:Y:S01]  /*2980*/  IMAD R3, R5.reuse, 0x3800, R2 ;  /* 0x0000380005037824 */ /* 0x040fe200078e0202 */
[----:B------:R-:W-:Y:S01]  /*2990*/  R2UR UR9, R28 ;  /* 0x000000001c0972ca */ /* 0x000fe200000e0000 */
[----:B------:R-:W-:Y:S01]  /*29a0*/  VIADD R4, R5, 0x1 ;  /* 0x0000000105047836 */ /* 0x000fe20000000000 */
[----:B------:R-:W-:Y:S01]  /*29b0*/  R2UR UR11, R16 ;  /* 0x00000000100b72ca */ /* 0x000fe200000e0000 */
[----:B------:R-:W-:Y:S01]  /*29c0*/  VIADD R12, R12, 0x200 ;  /* 0x000002000c0c7836 */ /* 0x000fe20000000000 */
[----:B------:R-:W-:Y:S01]  /*29d0*/  R2UR UR4, R3 ;  /* 0x00000000030472ca */ /* 0x000fe200000e0000 */
[----:B------:R-:W-:Y:S01]  /*29e0*/  VIADD R13, R13, 0x1 ;  /* 0x000000010d0d7836 */ /* 0x000fe20000000000 */
[----:B------:R-:W-:Y:S02]  /*29f0*/  R2UR UR12, R22 ;  /* 0x00000000160c72ca */ /* 0x000fe400000e0000 */
[----:B------:R-:W-:Y:S01]  /*2a00*/  R2UR UR13, R23 ;  /* 0x00000000170d72ca */ /* 0x000fe200000e0000 */
[----:B------:R-:W-:Y:S01]  /*2a10*/  UMOV UR6, UR10 ;  /* 0x0000000a00067c82 */ /* 0x000fe20008000000 */
[----:B------:R-:W-:Y:S01]  /*2a20*/  R2UR UR7, R14 ;  /* 0x000000000e0772ca */ /* 0x000fe200000e0000 */
[----:B------:R-:W-:Y:S01]  /*2a30*/  UIADD3 UR8, UPT, UPT, UR8, 0x4000, URZ ;  /* 0x0000400008087890 */ /* 0x000fe2000fffe0ff */
[----:B------:R-:W-:Y:S01]  /*2a40*/  ISETP.NE.AND P0, PT, R5, 0x5, PT ;  /* 0x000000050500780c */ /* 0x000fe20003f05270 */
[----:B------:R-:W-:Y:S03]  /*2a50*/  UMOV UR5, UR9 ;  /* 0x0000000900057c82 */ /* 0x000fe60008000000 */
[----:B------:R-:W-:Y:S01]  /*2a60*/  SEL R7, R4, RZ, P0 ;  /* 0x000000ff04077207 */ /* 0x000fe20000000000 */
[----:B------:R-:W-:Y:S01]  /*2a70*/  UIADD3 UR4, UPT, UPT, UR4, 0x1c000, URZ ;  /* 0x0001c00004047890 */ /* 0x000fe2000fffe0ff */
[----:B------:R-:W-:Y:S02]  /*2a80*/  ISETP.NE.AND P0, PT, R12, 0x1d00, PT ;  /* 0x00001d000c00780c */ /* 0x000fe40003f05270 */
[----:B------:R2:W-:Y:S01]  /*2a90*/  UTMALDG.2D [UR8], [UR16], desc[UR14] ;  /* 0x00000e08100075b4 */ /* 0x0005e20008009000 */
[----:B------:R-:W-:Y:S04]  /*2aa0*/  ISETP.NE.AND P1, PT, R7, RZ, PT ;  /* 0x000000ff0700720c */ /* 0x000fe80003f25270 */
[----:B------:R-:W-:Y:S01]  /*2ab0*/  SEL R4, RZ, 0x1, P1 ;  /* 0x00000001ff047807 */ /* 0x000fe20000800000 */
[----:B------:R2:W-:Y:S01]  /*2ac0*/  UTMALDG.2D [UR4], [UR12], desc[UR14] ;  /* 0x00000e040c0075b4 */ /* 0x0005e20008009000 */
[----:B------:R3:W-:Y:S02]  /*2ad0*/  SYNCS.ARRIVE.TRANS64 RZ, [R28+URZ], R15 ;  /* 0x0000000f1cff79a7 */ /* 0x0007e400080000ff */
[----:B---3--:R-:W-:Y:S02]  /*2ae0*/  LOP3.LUT R15, R17, R4, RZ, 0x3c, !PT ;  /* 0x00000004110f7212 */ /* 0x008fe400078e3cff */
[----:B--2---:R-:W-:Y:S05]  /*2af0*/  @P0 BRA `(.L_x_41) ;  /* 0xfffffff400740947 */ /* 0x004fea000383ffff */
[----:B------:R-:W-:-:S13]  /*2b00*/  ISETP.NE.AND P0, PT, R9, R6, PT ;  /* 0x000000060900720c */ /* 0x000fda0003f05270 */
[----:B------:R-:W-:Y:S05]  /*2b10*/  @!P0 EXIT ;  /* 0x000000000000894d */ /* 0x000fea0003800000 */
[----:B------:R-:W-:-:S05]  /*2b20*/  IADD3 R9, PT, PT, R9, 0x1, RZ ;  /* 0x0000000109097810 */ /* 0x000fca0007ffe0ff */
[----:B------:R-:W-:Y:S01]  /*2b30*/  IMAD R0, R9, 0x8c, R8 ;  /* 0x0000008c09007824 */ /* 0x000fe200078e0208 */
[----:B------:R-:W-:Y:S06]  /*2b40*/  BRA `(.L_x_42) ;  /* 0xfffffff000f87947 */ /* 0x000fec000383ffff */
.L_x_23:
[----:B------:R-:W-:-:S04]  /*2b50*/  LOP3.LUT R0, R4, 0xfffffffc, RZ, 0xc0, !PT ;  /* 0xfffffffc04007812 */ /* 0x000fc800078ec0ff */
[----:B------:R-:W-:-:S13]  /*2b60*/  ISETP.NE.AND P0, PT, R0, 0x4, PT ;  /* 0x000000040000780c */ /* 0x000fda0003f05270 */
[----:B-1----:R-:W-:Y:S05]  /*2b70*/  @P0 EXIT ;  /* 0x000000000000094d */ /* 0x002fea0003800000 */
[----:B------:R-:W1:Y:S01]  /*2b80*/  S2R R0, SR_CgaCtaId ;  /* 0x0000000000007919 */ /* 0x000e620000008800 */
[----:B------:R-:W-:-:S04]  /*2b90*/  MOV R3, 0x400 ;  /* 0x0000040000037802 */ /* 0x000fc80000000f00 */
[----:B-1----:R-:W-:-:S05]  /*2ba0*/  LEA R0, R0, R3, 0x18 ;  /* 0x0000000300007211 */ /* 0x002fca00078ec0ff */
[----:B------:R-:W1:Y:S02]  /*2bb0*/  LDS R2, [R0+0x334b0] ;  /* 0x0334b00000027984 */ /* 0x000e640000000800 */
[----:B-1----:R-:W-:-:S13]  /*2bc0*/  ISETP.NE.AND P0, PT, R2, RZ, PT ;  /* 0x000000ff0200720c */ /* 0x002fda0003f05270 */
[----:B------:R-:W-:Y:S05]  /*2bd0*/  @!P0 BRA `(.L_x_43) ;  /* 0x0000000000048947 */ /* 0x000fea0003800000 */
[----:B------:R-:W-:Y:S05]  /*2be0*/  BPT.TRAP 0x1 ;  /* 0x000000040000795c */ /* 0x000fea0000300000 */
.L_x_43:
[----:B------:R-:W1:Y:S01]  /*2bf0*/  S2UR UR4, SR_CTAID.X ;  /* 0x00000000000479c3 */ /* 0x000e620000002500 */
[----:B------:R-:W-:Y:S02]  /*2c00*/  IADD3 R3, PT, PT, R4, -0x4, RZ ;  /* 0xfffffffc04037810 */ /* 0x000fe40007ffe0ff */
[----:B-1----:R-:W-:-:S13]  /*2c10*/  ISETP.LE.U32.AND P0, PT, R5, UR4, PT ;  /* 0x0000000405007c0c */ /* 0x002fda000bf03070 */
[----:B------:R-:W-:Y:S05]  /*2c20*/  @P0 BRA `(.L_x_44) ;  /* 0x0000001800d40947 */ /* 0x000fea0003800000 */
[----:B------:R-:W-:Y:S02]  /*2c30*/  IMAD.U32 R31, RZ, RZ, UR4 ;  /* 0x00000004ff1f7e24 */ /* 0x000fe4000f8e00ff */
[----:B------:R-:W-:Y:S02]  /*2c40*/  IMAD.SHL.U32 R21, R21, 0x4, RZ ;  /* 0x0000000415157824 */ /* 0x000fe400078e00ff */
[----:B------:R-:W-:Y:S01]  /*2c50*/  IMAD.SHL.U32 R30, R3, 0x800, RZ ;  /* 0x00000800031e7824 */ /* 0x000fe200078e00ff */
[----:B------:R-:W-:Y:S01]  /*2c60*/  LOP3.LUT R22, RZ, R31, RZ, 0x33, !PT ;  /* 0x0000001fff167212 */ /* 0x000fe200078e33ff */
[C---:B------:R-:W-:Y:S01]  /*2c70*/  VIADD R27, R21.reuse, 0x1 ;  /* 0x00000001151b7836 */ /* 0x040fe20000000000 */
[----:B------:R-:W-:Y:S01]  /*2c80*/  SHF.R.U32.HI R29, RZ, 0x3, R21 ;  /* 0x00000003ff1d7819 */ /* 0x000fe20000011615 */
[----:B------:R-:W-:Y:S01]  /*2c90*/  IMAD.MOV.U32 R23, RZ, RZ, RZ ;  /* 0x000000ffff177224 */ /* 0x000fe200078e00ff */
[----:B------:R-:W-:Y:S01]  /*2ca0*/  IADD3 R25, PT, PT, R21, 0x3, RZ ;  /* 0x0000000315197810 */ /* 0x000fe20007ffe0ff */
[----:B------:R-:W-:Y:S01]  /*2cb0*/  IMAD.IADD R22, R5, 0x1, R22 ;  /* 0x0000000105167824 */ /* 0x000fe200078e0216 */
[----:B------:R-:W-:Y:S01]  /*2cc0*/  LOP3.LUT R2, R29, 0x3, RZ, 0xc0, !PT ;  /* 0x000000031d027812 */ /* 0x000fe200078ec0ff */
[----:B------:R-:W-:Y:S01]  /*2cd0*/  VIADD R5, R21, 0x2 ;  /* 0x0000000215057836 */ /* 0x000fe20000000000 */
[----:B------:R-:W-:-:S02]  /*2ce0*/  PRMT R24, R31, 0x7610, R24 ;  /* 0x000076101f187816 */ /* 0x000fc40000000018 */
[----:B------:R-:W-:Y:S02]  /*2cf0*/  SHF.R.U32.HI R22, RZ, 0x2, R22 ;  /* 0x00000002ff167819 */ /* 0x000fe40000011616 */
[C---:B------:R-:W-:Y:S02]  /*2d00*/  LOP3.LUT R28, R2.reuse, 0x4, R21, 0xf8, !PT ;  /* 0x00000004021c7812 */ /* 0x040fe400078ef815 */
[----:B------:R-:W-:Y:S01]  /*2d10*/  LOP3.LUT R27, R2, 0x5, R27, 0x78, !PT ;  /* 0x00000005021b7812 */ /* 0x000fe200078e781b */
[----:B------:R-:W-:Y:S01]  /*2d20*/  IMAD.HI.U32 R22, R22, 0x3a83a83b, RZ ;  /* 0x3a83a83b16167827 */ /* 0x000fe200078e00ff */
[C---:B------:R-:W-:Y:S02]  /*2d30*/  LOP3.LUT R26, R2.reuse, 0x6, R5, 0x78, !PT ;  /* 0x00000006021a7812 */ /* 0x040fe400078e7805 */
[----:B------:R-:W-:Y:S02]  /*2d40*/  LOP3.LUT R25, R2, 0x7, R25, 0x78, !PT ;  /* 0x0000000702197812 */ /* 0x000fe400078e7819 */
[----:B------:R-:W-:-:S02]  /*2d50*/  SHF.R.U32.HI R22, RZ, 0x3, R22 ;  /* 0x00000003ff167819 */ /* 0x000fc40000011616 */
[----:B------:R-:W-:-:S03]  /*2d60*/  MOV R21, 0xffffffff ;  /* 0xffffffff00157802 */ /* 0x000fc60000000f00 */
[----:B------:R-:W-:-:S07]  /*2d70*/  IMAD.MOV R22, RZ, RZ, -R22 ;  /* 0x000000ffff167224 */ /* 0x000fce00078e0a16 */
.L_x_67:
[----:B------:R-:W-:Y:S01]  /*2d80*/  VIADD R21, R21, 0x1 ;  /* 0x0000000115157836 */ /* 0x000fe20000000000 */
[----:B------:R-:W-:Y:S05]  /*2d90*/  YIELD ;  /* 0x0000000000007946 */ /* 0x000fea0003800000 */
[----:B--2---:R-:W-:Y:S01]  /*2da0*/  IMAD.SHL.U32 R5, R21, 0x8, RZ ;  /* 0x0000000815057824 */ /* 0x004fe200078e00ff */
[----:B------:R-:W-:Y:S01]  /*2db0*/  SHF.R.U32.HI R7, RZ, 0x1, R21 ;  /* 0x00000001ff077819 */ /* 0x000fe20000011615 */
[----:B------:R-:W-:Y:S01]  /*2dc0*/  VIADD R22, R22, 0x1 ;  /* 0x0000000116167836 */ /* 0x000fe20000000000 */
[----:B------:R-:W-:Y:S02]  /*2dd0*/  SHF.R.U32.HI R39, RZ, 0x4, R31 ;  /* 0x00000004ff277819 */ /* 0x000fe4000001161f */
[----:B------:R-:W-:-:S02]  /*2de0*/  LOP3.LUT R5, R5, 0x8, RZ, 0xc0, !PT ;  /* 0x0000000805057812 */ /* 0x000fc400078ec0ff */
[----:B------:R-:W-:Y:S01]  /*2df0*/  LOP3.LUT R7, R7, 0x1, RZ, 0xc0, !PT ;  /* 0x0000000107077812 */ /* 0x000fe200078ec0ff */
[----:B------:R-:W-:Y:S01]  /*2e00*/  IMAD.HI.U32 R39, R39, 0xd79435f, RZ ;  /* 0x0d79435f27277827 */ /* 0x000fe200078e00ff */
[----:B------:R-:W-:Y:S02]  /*2e10*/  ISETP.NE.AND P1, PT, R3, RZ, PT ;  /* 0x000000ff0300720c */ /* 0x000fe40003f25270 */
[----:B------:R-:W-:Y:S01]  /*2e20*/  SHF.L.U32 R7, R7, 0x1f, RZ ;  /* 0x0000001f07077819 */ /* 0x000fe200000006ff */
[----:B------:R-:W-:Y:S01]  /*2e30*/  IMAD.IADD R2, R0, 0x1, R5 ;  /* 0x0000000100027824 */ /* 0x000fe200078e0205 */
[C---:B------:R-:W-:Y:S01]  /*2e40*/  PRMT R4, R39.reuse, 0x9910, RZ ;  /* 0x0000991027047816 */ /* 0x040fe200000000ff */
[----:B------:R-:W-:Y:S01]  /*2e50*/  IMAD R35, R39, -0x10, R20 ;  /* 0xfffffff027237824 */ /* 0x000fe200078e0214 */
[----:B------:R-:W-:Y:S01]  /*2e60*/  ISETP.NE.AND P0, PT, R22, 0x1, PT ;  /* 0x000000011600780c */ /* 0x000fe20003f05270 */
[----:B------:R-:W1:Y:S02]  /*2e70*/  SYNCS.PHASECHK.TRANS64.TRYWAIT P2, [R2+URZ+0x33490], R7 ;  /* 0x03349007020075a7 */ /* 0x000e6400080411ff */
[----:B------:R-:W-:-:S05]  /*2e80*/  IMAD R4, R4, 0x130, RZ ;  /* 0x0000013004047824 */ /* 0x000fca00078e02ff */
[----:B------:R-:W-:-:S04]  /*2e90*/  IADD3 R5, PT, PT, RZ, -R4, RZ ;  /* 0x80000004ff057210 */ /* 0x000fc80007ffe0ff */
[----:B------:R-:W-:Y:S01]  /*2ea0*/  PRMT R5, R5, 0x7710, RZ ;  /* 0x0000771005057816 */ /* 0x000fe200000000ff */
[----:B-1----:R-:W-:Y:S06]  /*2eb0*/  @!P2 BRA `(.L_x_45) ;  /* 0x0000001c00c4a947 */ /* 0x002fec0003800000 */
.L_x_90:
[----:B------:R-:W-:Y:S01]  /*2ec0*/  NOP ;  /* 0x0000000000007918 */ /* 0x000fe20000000000 */
[----:B------:R-:W-:Y:S01]  /*2ed0*/  LOP3.LUT R6, R21, 0x1, RZ, 0xc0, !PT ;  /* 0x0000000115067812 */ /* 0x000fe200078ec0ff */
[----:B------:R-:W-:Y:S01]  /*2ee0*/  IMAD.IADD R38, R5, 0x1, R24 ;  /* 0x0000000105267824 */ /* 0x000fe200078e0218 */
[----:B------:R-:W-:Y:S01]  /*2ef0*/  VIMNMX.U32 R35, PT, PT, R35, 0x10, PT ;  /* 0x0000001023237848 */ /* 0x000fe20003fe0000 */
[----:B------:R-:W-:Y:S06]  /*2f00*/  @P1 BRA `(.L_x_46) ;  /* 0x0000000000041947 */ /* 0x000fec0003800000 */
[----:B------:R-:W-:-:S04]  /*2f10*/  DEPBAR.LE SB0, 0x1 ;  /* 0x000080400000791a */ /* 0x000fc80000000000 */
.L_x_46:
[----:B------:R-:W-:Y:S02]  /*2f20*/  LOP3.LUT R12, R38, 0xffff, RZ, 0xc0, !PT ;  /* 0x0000ffff260c7812 */ /* 0x000fe400078ec0ff */
[----:B------:R-:W-:Y:S02]  /*2f30*/  MOV R4, 0x2f50 ;  /* 0x00002f5000047802 */ /* 0x000fe40000000f00 */
[----:B-1----:R-:W-:Y:S05]  /*2f40*/  CALL.REL.NOINC `($__internal_3_$__cuda_sm20_div_u16) ;  /* 0x0000001c00dc7944 */ /* 0x002fea0003c00000 */
[----:B------:R-:W-:Y:S05]  /*2f50*/  WARPSYNC.ALL ;  /* 0x0000000000007948 */ /* 0x000fea0003800000 */
[----:B------:R-:W-:Y:S01]  /*2f60*/  NOP ;  /* 0x0000000000007918 */ /* 0x000fe20000000000 */
[----:B------:R-:W-:Y:S02]  /*2f70*/  ISETP.NE.AND P1, PT, R3, RZ, PT ;  /* 0x000000ff0300720c */ /* 0x000fe40003f25270 */
[----:B------:R-:W-:Y:S01]  /*2f80*/  R2UR UR7, R6 ;  /* 0x00000000060772ca */ /* 0x000fe200000e0000 */
[----:B------:R-:W-:Y:S01]  /*2f90*/  BAR.SYNC.DEFER_BLOCKING 0x8, 0x80 ;  /* 0x0202000000007b1d */ /* 0x000fe20000010000 */
[----:B------:R-:W-:Y:S01]  /*2fa0*/  IMAD R32, R23, 0x2000, R30 ;  /* 0x0000200017207824 */ /* 0x000fe200078e021e */
[----:B------:R-:W-:-:S03]  /*2fb0*/  PRMT R40, R36, 0x9910, RZ ;  /* 0x0000991024287816 */ /* 0x000fc600000000ff */
[----:B------:R-:W-:-:S04]  /*2fc0*/  IMAD R37, R29, 0x80, R32 ;  /* 0x000000801d257824 */ /* 0x000fc800078e0220 */
[----:B------:R-:W-:-:S03]  /*2fd0*/  IMAD R33, R28, 0x10, R37 ;  /* 0x000000101c217824 */ /* 0x000fc600078e0225 */
[----:B------:R-:W-:-:S09]  /*2fe0*/  UIMAD UR7, UR7, 0xe0, URZ ;  /* 0x000000e0070778a4 */ /* 0x000fd2000f8e02ff */
[----:B------:R-:W1:Y:S01]  /*2ff0*/  LDTM.x8 R12, tmem[UR7] ;  /* 0x00000007000c79ee */ /* 0x000e6200081c0000 */
[----:B------:R-:W-:Y:S01]  /*3000*/  NOP ;  /* 0x0000000000007918 */ /* 0x000fe20000000000 */
[----:B-1----:R-:W1:Y:S01]  /*3010*/  LDTM.x8 R4, tmem[UR7+0x8] ;  /* 0x00000807000479ee */ /* 0x002e6200081c0000 */
[----:B------:R-:W-:Y:S02]  /*3020*/  F2FP.BF16.F32.PACK_AB R12, R13, R12 ;  /* 0x0000000c0d0c723e */ /* 0x000fe400000010ff */
[----:B------:R-:W-:Y:S02]  /*3030*/  F2FP.BF16.F32.PACK_AB R13, R15, R14 ;  /* 0x0000000e0f0d723e */ /* 0x000fe400000010ff */
[----:B------:R-:W-:Y:S01]  /*3040*/  F2FP.BF16.F32.PACK_AB R14, R17, R16 ;  /* 0x00000010110e723e */ /* 0x000fe200000010ff */
[C---:B------:R-:W-:Y:S01]  /*3050*/  IMAD.IADD R16, R0.reuse, 0x1, R33 ;  /* 0x0000000100107824 */ /* 0x040fe200078e0221 */
[----:B------:R-:W-:Y:S02]  /*3060*/  F2FP.BF16.F32.PACK_AB R15, R19, R18 ;  /* 0x00000012130f723e */ /* 0x000fe400000010ff */
[----:B-1----:R-:W-:Y:S01]  /*3070*/  F2FP.BF16.F32.PACK_AB R33, R7, R6 ;  /* 0x000000060721723e */ /* 0x002fe200000010ff */
[----:B------:R-:W-:Y:S01]  /*3080*/  IMAD R7, R27, 0x10, R37 ;  /* 0x000000101b077824 */ /* 0x000fe200078e0225 */
[----:B------:R-:W-:Y:S01]  /*3090*/  F2FP.BF16.F32.PACK_AB R32, R5, R4 ;  /* 0x000000040520723e */ /* 0x000fe200000010ff */
[----:B------:R1:W-:Y:S01]  /*30a0*/  STS.128 [R16], R12 ;  /* 0x0000000c10007388 */ /* 0x0003e20000000c00 */
[----:B------:R-:W-:Y:S01]  /*30b0*/  PRMT R5, R35, 0x9910, RZ ;  /* 0x0000991023057816 */ /* 0x000fe200000000ff */
[----:B------:R-:W-:Y:S01]  /*30c0*/  NOP ;  /* 0x0000000000007918 */ /* 0x000fe20000000000 */
[----:B------:R-:W-:Y:S01]  /*30d0*/  F2FP.BF16.F32.PACK_AB R34, R9, R8 ;  /* 0x000000080922723e */ /* 0x000fe200000010ff */
[----:B------:R-:W-:Y:S01]  /*30e0*/  IMAD.IADD R42, R0, 0x1, R7 ;  /* 0x00000001002a7824 */ /* 0x000fe200078e0207 */
[----:B------:R-:W-:Y:S01]  /*30f0*/  F2FP.BF16.F32.PACK_AB R35, R11, R10 ;  /* 0x0000000a0b23723e */ /* 0x000fe200000010ff */
[----:B------:R-:W-:-:S04]  /*3100*/  IMAD R40, R40, R5, RZ ;  /* 0x0000000528287224 */ /* 0x000fc800078e02ff */
[----:B------:R2:W-:Y:S01]  /*3110*/  STS.128 [R42], R32 ;  /* 0x000000202a007388 */ /* 0x0005e20000000c00 */
[----:B------:R-:W-:-:S05]  /*3120*/  IMAD.MOV R40, RZ, RZ, -R40 ;  /* 0x000000ffff287224 */ /* 0x000fca00078e0a28 */
[----:B------:R-:W-:-:S05]  /*3130*/  PRMT R41, R40, 0x7710, RZ ;  /* 0x0000771028297816 */ /* 0x000fca00000000ff */
[----:B------:R-:W-:-:S05]  /*3140*/  IMAD.IADD R38, R38, 0x1, R41 ;  /* 0x0000000126267824 */ /* 0x000fca00078e0229 */
[----:B------:R-:W-:Y:S01]  /*3150*/  LOP3.LUT R38, R38, 0xffff, RZ, 0xc0, !PT ;  /* 0x0000ffff26267812 */ /* 0x000fe200078ec0ff */
[----:B-1----:R-:W1:Y:S01]  /*3160*/  LDTM.x8 R12, tmem[UR7+0x10] ;  /* 0x00001007000c79ee */ /* 0x002e6200081c0000 */
[----:B------:R-:W-:Y:S01]  /*3170*/  NOP ;  /* 0x0000000000007918 */ /* 0x000fe20000000000 */
[----:B-1----:R-:W1:Y:S02]  /*3180*/  LDTM.x8 R4, tmem[UR7+0x18] ;  /* 0x00001807000479ee */ /* 0x002e6400081c0000 */
[----:B------:R-:W-:Y:S01]  /*3190*/  IMAD R39, R39, 0x10, R38 ;  /* 0x0000001027277824 */ /* 0x000fe200078e0226 */
[----:B--2---:R-:W-:-:S03]  /*31a0*/  LOP3.LUT R32, R36, 0xffff, RZ, 0xc0, !PT ;  /* 0x0000ffff24207812 */ /* 0x004fc600078ec0ff */
[----:B------:R-:W-:Y:S02]  /*31b0*/  IMAD.SHL.U32 R33, R39, 0x80, RZ ;  /* 0x0000008027217824 */ /* 0x000fe400078e00ff */
[----:B------:R-:W-:Y:S01]  /*31c0*/  IMAD R32, R32, 0xe0, RZ ;  /* 0x000000e020207824 */ /* 0x000fe200078e02ff */
[----:B------:R-:W-:Y:S02]  /*31d0*/  F2FP.BF16.F32.PACK_AB R12, R13, R12 ;  /* 0x0000000c0d0c723e */ /* 0x000fe400000010ff */
[----:B------:R-:W-:Y:S02]  /*31e0*/  F2FP.BF16.F32.PACK_AB R13, R15, R14 ;  /* 0x0000000e0f0d723e */ /* 0x000fe400000010ff */
[----:B------:R-:W-:Y:S01]  /*31f0*/  F2FP.BF16.F32.PACK_AB R14, R17, R16 ;  /* 0x00000010110e723e */ /* 0x000fe200000010ff */
[--C-:B------:R-:W-:Y:S01]  /*3200*/  IMAD R17, R26, 0x10, R37.reuse ;  /* 0x000000101a117824 */ /* 0x100fe200078e0225 */
[----:B------:R-:W-:Y:S01]  /*3210*/  F2FP.BF16.F32.PACK_AB R15, R19, R18 ;  /* 0x00000012130f723e */ /* 0x000fe200000010ff */
[----:B------:R-:W-:Y:S01]  /*3220*/  IMAD R37, R25, 0x10, R37 ;  /* 0x0000001019257824 */ /* 0x000fe200078e0225 */
[----:B-1----:R-:W-:Y:S01]  /*3230*/  F2FP.BF16.F32.PACK_AB R4, R5, R4 ;  /* 0x000000040504723e */ /* 0x002fe200000010ff */
[C---:B------:R-:W-:Y:S01]  /*3240*/  IMAD.IADD R17, R0.reuse, 0x1, R17 ;  /* 0x0000000100117824 */ /* 0x040fe200078e0211 */
[----:B------:R-:W-:Y:S01]  /*3250*/  F2FP.BF16.F32.PACK_AB R5, R7, R6 ;  /* 0x000000060705723e */ /* 0x000fe200000010ff */
[----:B------:R-:W-:Y:S01]  /*3260*/  IMAD.IADD R37, R0, 0x1, R37 ;  /* 0x0000000100257824 */ /* 0x000fe200078e0225 */
[----:B------:R-:W-:-:S02]  /*3270*/  F2FP.BF16.F32.PACK_AB R6, R9, R8 ;  /* 0x000000080906723e */ /* 0x000fc400000010ff */
[----:B------:R-:W-:Y:S01]  /*3280*/  F2FP.BF16.F32.PACK_AB R7, R11, R10 ;  /* 0x0000000a0b07723e */ /* 0x000fe200000010ff */
[----:B------:R1:W-:Y:S01]  /*3290*/  STS.128 [R17], R12 ;  /* 0x0000000c11007388 */ /* 0x0003e20000000c00 */
[----:B------:R-:W-:-:S03]  /*32a0*/  NOP ;  /* 0x0000000000007918 */ /* 0x000fc60000000000 */
[----:B------:R1:W-:Y:S01]  /*32b0*/  STS.128 [R37], R4 ;  /* 0x0000000425007388 */ /* 0x0003e20000000c00 */
[----:B------:R2:W-:Y:S06]  /*32c0*/  MEMBAR.ALL.CTA ;  /* 0x0000000000007992 */ /* 0x0005ec0000008000 */
[----:B--2---:R-:W2:Y:S02]  /*32d0*/  FENCE.VIEW.ASYNC.S ;  /* 0x00000000000073c6 */ /* 0x004ea40000000000 */
[----:B--2---:R-:W-:Y:S06]  /*32e0*/  BAR.SYNC.DEFER_BLOCKING 0x8, 0x80 ;  /* 0x0202000000007b1d */ /* 0x004fec0000010000 */
[----:B------:R-:W-:Y:S05]  /*32f0*/  @P1 BRA `(.L_x_47) ;  /* 0x0000000000381947 */ /* 0x000fea0003800000 */
[----:B------:R-:W-:Y:S01]  /*3300*/  ELECT P2, URZ, PT ;  /* 0x0000000000ff782f */ /* 0x000fe20003840000 */
[----:B------:R-:W-:-:S12]  /*3310*/  BSSY.RECONVERGENT B0, `(.L_x_47) ;  /* 0x000000c000007945 */ /* 0x000fd80003800200 */
[----:B------:R-:W-:Y:S05]  /*3320*/  @!P2 BRA `(.L_x_48) ;  /* 0x000000000028a947 */ /* 0x000fea0003800000 */
[----:B------:R-:W2:Y:S01]  /*3330*/  LDCU.64 UR8, c[0x0][0x348] ;  /* 0x00006900ff0877ac */ /* 0x000ea20008000a00 */
[----:B------:R-:W-:Y:S02]  /*3340*/  R2UR UR10, R23 ;  /* 0x00000000170a72ca */ /* 0x000fe400000e0000 */
[----:B------:R-:W-:Y:S02]  /*3350*/  R2UR UR4, R0 ;  /* 0x00000000000472ca */ /* 0x000fe400000e0000 */
[----:B------:R-:W-:Y:S02]  /*3360*/  R2UR UR5, R32 ;  /* 0x00000000200572ca */ /* 0x000fe400000e0000 */
[----:B------:R-:W-:-:S09]  /*3370*/  R2UR UR6, R33 ;  /* 0x00000000210672ca */ /* 0x000fd200000e0000 */
[----:B------:R-:W-:Y:S02]  /*3380*/  ULEA UR4, UR10, UR4, 0xd ;  /* 0x000000040a047291 */ /* 0x000fe4000f8e68ff */
[----:B--2---:R-:W-:-:S04]  /*3390*/  UIADD3 UR8, UP0, UPT, UR8, 0x240, URZ ;  /* 0x0000024008087890 */ /* 0x004fc8000ff1e0ff */
[----:B------:R-:W-:-:S09]  /*33a0*/  UIADD3.X UR9, UPT, UPT, URZ, UR9, URZ, UP0, !UPT ;  /* 0x00000009ff097290 */ /* 0x000fd200087fe4ff */
[----:B------:R2:W-:Y:S02]  /*33b0*/  UTMASTG.2D [UR4], [UR8] ;  /* 0x00000004080073b5 */ /* 0x0005e40008008000 */
[----:B--2---:R0:W-:Y:S02]  /*33c0*/  UTMACMDFLUSH ;  /* 0x00000000000079b7 */ /* 0x0041e40000000000 */
.L_x_48:
[----:B------:R-:W-:Y:S05]  /*33d0*/  BSYNC.RECONVERGENT B0 ;  /* 0x0000000000007941 */ /* 0x000fea0003800200 */
.L_x_47:
[----:B------:R-:W-:Y:S05]  /*33e0*/  @P1 BRA `(.L_x_49) ;  /* 0x0000000000041947 */ /* 0x000fea0003800000 */
[----:B------:R-:W-:-:S04]  /*33f0*/  DEPBAR.LE SB0, 0x1 ;  /* 0x000080400000791a */ /* 0x000fc80000000000 */
.L_x_49:
[----:B------:R-:W-:Y:S01]  /*3400*/  BAR.SYNC.DEFER_BLOCKING 0x8, 0x80 ;  /* 0x0202000000007b1d */ /* 0x000fe20000010000 */
[----:B------:R-:W-:-:S04]  /*3410*/  LOP3.LUT R53, R23, 0x1, RZ, 0xc0, !PT ;  /* 0x0000000117357812 */ /* 0x000fc800078ec0ff */
[----:B------:R-:W-:Y:S01]  /*3420*/  LOP3.LUT R23, R53, 0x1, RZ, 0x3c, !PT ;  /* 0x0000000135177812 */ /* 0x000fe200078e3cff */
[----:B-1----:R-:W1:Y:S04]  /*3430*/  LDTM.x8 R12, tmem[UR7+0x20] ;  /* 0x00002007000c79ee */ /* 0x002e6800081c0000 */
[C---:B------:R-:W-:Y:S02]  /*3440*/  IMAD R34, R23.reuse, 0x2000, R30 ;  /* 0x0000200017227824 */ /* 0x040fe400078e021e */
[----:B------:R-:W-:Y:S02]  /*3450*/  IMAD R50, R23, 0x2000, R0 ;  /* 0x0000200017327824 */ /* 0x000fe400078e0200 */
[----:B------:R-:W-:-:S04]  /*3460*/  IMAD R34, R29, 0x80, R34 ;  /* 0x000000801d227824 */ /* 0x000fc800078e0222 */
[--C-:B------:R-:W-:Y:S02]  /*3470*/  IMAD R37, R28, 0x10, R34.reuse ;  /* 0x000000101c257824 */ /* 0x100fe400078e0222 */
[--C-:B------:R-:W-:Y:S02]  /*3480*/  IMAD R35, R27, 0x10, R34.reuse ;  /* 0x000000101b237824 */ /* 0x100fe400078e0222 */
[C---:B------:R-:W-:Y:S01]  /*3490*/  IMAD.IADD R37, R0.reuse, 0x1, R37 ;  /* 0x0000000100257824 */ /* 0x040fe200078e0225 */
[----:B------:R-:W-:Y:S01]  /*34a0*/  NOP ;  /* 0x0000000000007918 */ /* 0x000fe20000000000 */
[----:B-1----:R-:W1:Y:S01]  /*34b0*/  LDTM.x8 R4, tmem[UR7+0x28] ;  /* 0x00002807000479ee */ /* 0x002e6200081c0000 */
[----:B------:R-:W-:Y:S02]  /*34c0*/  IMAD.IADD R35, R0, 0x1, R35 ;  /* 0x0000000100237824 */ /* 0x000fe400078e0223 */
[--C-:B------:R-:W-:Y:S02]  /*34d0*/  IMAD R39, R26, 0x10, R34.reuse ;  /* 0x000000101a277824 */ /* 0x100fe400078e0222 */
[----:B------:R-:W-:Y:S01]  /*34e0*/  IMAD R51, R25, 0x10, R34 ;  /* 0x0000001019337824 */ /* 0x000fe200078e0222 */
[----:B------:R-:W-:Y:S01]  /*34f0*/  F2FP.BF16.F32.PACK_AB R44, R13, R12 ;  /* 0x0000000c0d2c723e */ /* 0x000fe200000010ff */
[C---:B------:R-:W-:Y:S01]  /*3500*/  IMAD.IADD R39, R0.reuse, 0x1, R39 ;  /* 0x0000000100277824 */ /* 0x040fe200078e0227 */
[----:B------:R-:W-:Y:S01]  /*3510*/  F2FP.BF16.F32.PACK_AB R45, R15, R14 ;  /* 0x0000000e0f2d723e */ /* 0x000fe200000010ff */
[----:B------:R-:W-:Y:S01]  /*3520*/  IMAD.IADD R51, R0, 0x1, R51 ;  /* 0x0000000100337824 */ /* 0x000fe200078e0233 */
[----:B------:R-:W-:-:S02]  /*3530*/  F2FP.BF16.F32.PACK_AB R46, R17, R16 ;  /* 0x00000010112e723e */ /* 0x000fc400000010ff */
[----:B------:R-:W-:-:S05]  /*3540*/  F2FP.BF16.F32.PACK_AB R47, R19, R18 ;  /* 0x00000012132f723e */ /* 0x000fca00000010ff */
[----:B------:R2:W-:Y:S01]  /*3550*/  STS.128 [R37], R44 ;  /* 0x0000002c25007388 */ /* 0x0005e20000000c00 */
[----:B------:R-:W-:Y:S01]  /*3560*/  NOP ;  /* 0x0000000000007918 */ /* 0x000fe20000000000 */
[----:B-1----:R-:W1:Y:S01]  /*3570*/  LDTM.x8 R12, tmem[UR7+0x30] ;  /* 0x00003007000c79ee */ /* 0x002e6200081c0000 */
[----:B------:R-:W-:Y:S02]  /*3580*/  F2FP.BF16.F32.PACK_AB R40, R5, R4 ;  /* 0x000000040528723e */ /* 0x000fe400000010ff */
[----:B------:R-:W-:Y:S02]  /*3590*/  F2FP.BF16.F32.PACK_AB R41, R7, R6 ;  /* 0x000000060729723e */ /* 0x000fe400000010ff */
[----:B------:R-:W-:Y:S02]  /*35a0*/  F2FP.BF16.F32.PACK_AB R42, R9, R8 ;  /* 0x00000008092a723e */ /* 0x000fe400000010ff */
        /* <DEDUP_REMOVED lines=10> */
[----:B-1----:R-:W-:Y:S02]  /*3650*/  F2FP.BF16.F32.PACK_AB R4, R5, R4 ;  /* 0x000000040504723e */ /* 0x002fe400000010ff */
[----:B------:R-:W-:Y:S02]  /*3660*/  F2FP.BF16.F32.PACK_AB R5, R7, R6 ;  /* 0x000000060705723e */ /* 0x000fe400000010ff */
[----:B------:R-:W-:Y:S02]  /*3670*/  F2FP.BF16.F32.PACK_AB R6, R9, R8 ;  /* 0x000000080906723e */ /* 0x000fe400000010ff */
[----:B------:R-:W-:-:S05]  /*3680*/  F2FP.BF16.F32.PACK_AB R7, R11, R10 ;  /* 0x0000000a0b07723e */ /* 0x000fca00000010ff */
[----:B------:R2:W-:Y:S01]  /*3690*/  STS.128 [R51], R4 ;  /* 0x0000000433007388 */ /* 0x0005e20000000c00 */
[----:B------:R1:W-:Y:S06]  /*36a0*/  MEMBAR.ALL.CTA ;  /* 0x0000000000007992 */ /* 0x0003ec0000008000 */
[----:B-1----:R-:W1:Y:S02]  /*36b0*/  FENCE.VIEW.ASYNC.S ;  /* 0x00000000000073c6 */ /* 0x002e640000000000 */
[----:B-1----:R-:W-:Y:S06]  /*36c0*/  BAR.SYNC.DEFER_BLOCKING 0x8, 0x80 ;  /* 0x0202000000007b1d */ /* 0x002fec0000010000 */
[----:B------:R-:W-:Y:S05]  /*36d0*/  @P1 BRA `(.L_x_50) ;  /* 0x0000000000381947 */ /* 0x000fea0003800000 */
[----:B------:R-:W-:Y:S01]  /*36e0*/  ELECT P2, URZ, PT ;  /* 0x0000000000ff782f */ /* 0x000fe20003840000 */
[----:B------:R-:W-:-:S12]  /*36f0*/  BSSY.RECONVERGENT B0, `(.L_x_51) ;  /* 0x000000b000007945 */ /* 0x000fd80003800200 */
[----:B------:R-:W-:Y:S05]  /*3700*/  @!P2 BRA `(.L_x_52) ;  /* 0x000000000024a947 */ /* 0x000fea0003800000 */
[----:B------:R-:W1:Y:S01]  /*3710*/  LDCU.64 UR8, c[0x0][0x348] ;  /* 0x00006900ff0877ac */ /* 0x000e620008000a00 */
[----:B------:R-:W-:Y:S02]  /*3720*/  R2UR UR5, R32 ;  /* 0x00000000200572ca */ /* 0x000fe400000e0000 */
[----:B------:R-:W-:Y:S02]  /*3730*/  R2UR UR4, R50 ;  /* 0x00000000320472ca */ /* 0x000fe400000e0000 */
[----:B------:R-:W-:-:S09]  /*3740*/  R2UR UR6, R33 ;  /* 0x00000000210672ca */ /* 0x000fd200000e0000 */
[----:B------:R-:W-:Y:S02]  /*3750*/  UIADD3 UR5, UPT, UPT, UR5, 0x20, URZ ;  /* 0x0000002005057890 */ /* 0x000fe4000fffe0ff */
[----:B-1----:R-:W-:-:S04]  /*3760*/  UIADD3 UR8, UP0, UPT, UR8, 0x240, URZ ;  /* 0x0000024008087890 */ /* 0x002fc8000ff1e0ff */
[----:B------:R-:W-:-:S09]  /*3770*/  UIADD3.X UR9, UPT, UPT, URZ, UR9, URZ, UP0, !UPT ;  /* 0x00000009ff097290 */ /* 0x000fd200087fe4ff */
[----:B------:R1:W-:Y:S02]  /*3780*/  UTMASTG.2D [UR4], [UR8] ;  /* 0x00000004080073b5 */ /* 0x0003e40008008000 */
[----:B-1----:R0:W-:Y:S02]  /*3790*/  UTMACMDFLUSH ;  /* 0x00000000000079b7 */ /* 0x0021e40000000000 */
.L_x_52:
[----:B------:R-:W-:Y:S05]  /*37a0*/  BSYNC.RECONVERGENT B0 ;  /* 0x0000000000007941 */ /* 0x000fea0003800200 */
.L_x_51:
[----:B------:R-:W-:-:S04]  /*37b0*/  DEPBAR.LE SB0, 0x1 ;  /* 0x000080400000791a */ /* 0x000fc80000000000 */
.L_x_50:
[----:B------:R-:W-:Y:S01]  /*37c0*/  BAR.SYNC.DEFER_BLOCKING 0x8, 0x80 ;  /* 0x0202000000007b1d */ /* 0x000fe20000010000 */
[C---:B------:R-:W-:Y:S02]  /*37d0*/  IMAD R38, R53.reuse, 0x2000, R30 ;  /* 0x0000200035267824 */ /* 0x040fe400078e021e */
[----:B------:R-:W-:Y:S02]  /*37e0*/  IMAD R48, R53, 0x2000, R0 ;  /* 0x0000200035307824 */ /* 0x000fe400078e0200 */
[----:B------:R-:W-:Y:S01]  /*37f0*/  IMAD R38, R29, 0x80, R38 ;  /* 0x000000801d267824 */ /* 0x000fe200078e0226 */
[----:B--2---:R-:W1:Y:S03]  /*3800*/  LDTM.x8 R12, tmem[UR7+0x40] ;  /* 0x00004007000c79ee */ /* 0x004e6600081c0000 */
[----:B------:R-:W-:-:S04]  /*3810*/  IMAD R49, R25, 0x10, R38 ;  /* 0x0000001019317824 */ /* 0x000fc800078e0226 */
[----:B------:R-:W-:Y:S01]  /*3820*/  IMAD.IADD R49, R0, 0x1, R49 ;  /* 0x0000000100317824 */ /* 0x000fe200078e0231 */
[----:B------:R-:W-:Y:S01]  /*3830*/  NOP ;  /* 0x0000000000007918 */ /* 0x000fe20000000000 */
[----:B-1----:R-:W1:Y:S01]  /*3840*/  LDTM.x8 R4, tmem[UR7+0x48] ;  /* 0x00004807000479ee */ /* 0x002e6200081c0000 */
[----:B------:R-:W-:Y:S01]  /*3850*/  F2FP.BF16.F32.PACK_AB R44, R13, R12 ;  /* 0x0000000c0d2c723e */ /* 0x000fe200000010ff */
[----:B------:R-:W-:Y:S01]  /*3860*/  IMAD R13, R28, 0x10, R38 ;  /* 0x000000101c0d7824 */ /* 0x000fe200078e0226 */
[----:B------:R-:W-:Y:S02]  /*3870*/  F2FP.BF16.F32.PACK_AB R45, R15, R14 ;  /* 0x0000000e0f2d723e */ /* 0x000fe400000010ff */
[----:B------:R-:W-:Y:S01]  /*3880*/  F2FP.BF16.F32.PACK_AB R46, R17, R16 ;  /* 0x00000010112e723e */ /* 0x000fe200000010ff */
[----:B------:R-:W-:Y:S01]  /*3890*/  IMAD.IADD R36, R0, 0x1, R13 ;  /* 0x0000000100247824 */ /* 0x000fe200078e020d */
[----:B------:R-:W-:-:S05]  /*38a0*/  F2FP.BF16.F32.PACK_AB R47, R19, R18 ;  /* 0x00000012132f723e */ /* 0x000fca00000010ff */
[----:B------:R2:W-:Y:S01]  /*38b0*/  STS.128 [R36], R44 ;  /* 0x0000002c24007388 */ /* 0x0005e20000000c00 */
        /* <DEDUP_REMOVED lines=11> */
[----:B------:R-:W-:Y:S02]  /*3970*/  F2FP.BF16.F32.PACK_AB R12, R13, R12 ;  /* 0x0000000c0d0c723e */ /* 0x000fe400000010ff */
[----:B------:R-:W-:Y:S02]  /*3980*/  F2FP.BF16.F32.PACK_AB R13, R15, R14 ;  /* 0x0000000e0f0d723e */ /* 0x000fe400000010ff */
[----:B------:R-:W-:Y:S01]  /*3990*/  F2FP.BF16.F32.PACK_AB R14, R17, R16 ;  /* 0x00000010110e723e */ /* 0x000fe200000010ff */
[----:B------:R-:W-:Y:S01]  /*39a0*/  IMAD R17, R26, 0x10, R38 ;  /* 0x000000101a117824 */ /* 0x000fe200078e0226 */
[----:B------:R-:W-:-:S03]  /*39b0*/  F2FP.BF16.F32.PACK_AB R15, R19, R18 ;  /* 0x00000012130f723e */ /* 0x000fc600000010ff */
[----:B------:R-:W-:-:S05]  /*39c0*/  IMAD.IADD R38, R0, 0x1, R17 ;  /* 0x0000000100267824 */ /* 0x000fca00078e0211 */
        /* <DEDUP_REMOVED lines=23> */
.L_x_55:
[----:B------:R-:W-:Y:S05]  /*3b40*/  BSYNC.RECONVERGENT B0 ;  /* 0x0000000000007941 */ /* 0x000fea0003800200 */
.L_x_54:
[----:B------:R-:W-:-:S04]  /*3b50*/  DEPBAR.LE SB0, 0x1 ;  /* 0x000080400000791a */ /* 0x000fc80000000000 */
.L_x_53:
[----:B------:R-:W-:Y:S06]  /*3b60*/  BAR.SYNC.DEFER_BLOCKING 0x8, 0x80 ;  /* 0x0202000000007b1d */ /* 0x000fec0000010000 */
[----:B--2---:R-:W1:Y:S01]  /*3b70*/  LDTM.x8 R12, tmem[UR7+0x60] ;  /* 0x00006007000c79ee */ /* 0x004e6200081c0000 */
[----:B------:R-:W-:Y:S01]  /*3b80*/  NOP ;  /* 0x0000000000007918 */ /* 0x000fe20000000000 */
[----:B-1----:R-:W1:Y:S01]  /*3b90*/  LDTM.x8 R4, tmem[UR7+0x68] ;  /* 0x00006807000479ee */ /* 0x002e6200081c0000 */
[----:B------:R-:W-:Y:S02]  /*3ba0*/  F2FP.BF16.F32.PACK_AB R44, R13, R12 ;  /* 0x0000000c0d2c723e */ /* 0x000fe400000010ff */
[----:B------:R-:W-:-:S02]  /*3bb0*/  F2FP.BF16.F32.PACK_AB R45, R15, R14 ;  /* 0x0000000e0f2d723e */ /* 0x000fc400000010ff */
        /* <DEDUP_REMOVED lines=39> */
.L_x_58:
[----:B------:R-:W-:Y:S05]  /*3e30*/  BSYNC.RECONVERGENT B0 ;  /* 0x0000000000007941 */ /* 0x000fea0003800200 */
.L_x_57:
[----:B------:R-:W-:-:S04]  /*3e40*/  DEPBAR.LE SB0, 0x1 ;  /* 0x000080400000791a */ /* 0x000fc80000000000 */
.L_x_56:
        /* <DEDUP_REMOVED lines=45> */
.L_x_61:
[----:B------:R-:W-:Y:S05]  /*4120*/  BSYNC.RECONVERGENT B0 ;  /* 0x0000000000007941 */ /* 0x000fea0003800200 */
.L_x_60:
[----:B------:R-:W-:-:S04]  /*4130*/  DEPBAR.LE SB0, 0x1 ;  /* 0x000080400000791a */ /* 0x000fc80000000000 */
.L_x_59:
        /* <DEDUP_REMOVED lines=45> */
.L_x_64:
[----:B------:R-:W-:Y:S05]  /*4410*/  BSYNC.RECONVERGENT B0 ;  /* 0x0000000000007941 */ /* 0x000fea0003800200 */
.L_x_63:
[----:B------:R-:W-:-:S04]  /*4420*/  DEPBAR.LE SB0, 0x1 ;  /* 0x000080400000791a */ /* 0x000fc80000000000 */
.L_x_62:
[----:B------:R-:W-:Y:S01]  /*4430*/  BAR.SYNC.DEFER_BLOCKING 0x8, 0x80 ;  /* 0x0202000000007b1d */ /* 0x000fe20000010000 */
[----:B------:R-:W-:-:S05]  /*4440*/  VIADD R2, R2, 0x334a0 ;  /* 0x000334a002027836 */ /* 0x000fca0000000000 */
[----:B------:R-:W-:Y:S01]  /*4450*/  PRMT R2, RZ, 0x654, R2 ;  /* 0x00000654ff027816 */ /* 0x000fe20000000002 */
[----:B--2---:R-:W1:Y:S01]  /*4460*/  LDTM.x8 R12, tmem[UR7+0xc0] ;  /* 0x0000c007000c79ee */ /* 0x004e6200081c0000 */
        /* <DEDUP_REMOVED lines=27> */
[----:B------:R-:W-:Y:S01]  /*4620*/  NOP ;  /* 0x0000000000007918 */ /* 0x000fe20000000000 */
[----:B------:R2:W-:Y:S01]  /*4630*/  SYNCS.ARRIVE.TRANS64.RED.A1T0 RZ, [R2+URZ], RZ ;  /* 0x000000ff02ff79a7 */ /* 0x0005e200081004ff */
        /* <DEDUP_REMOVED lines=16> */
.L_x_66:
[----:B------:R-:W-:Y:S05]  /*4740*/  BSYNC.RECONVERGENT B0 ;  /* 0x0000000000007941 */ /* 0x000fea0003800200 */
.L_x_65:
[----:B------:R-:W-:Y:S02]  /*4750*/  IADD3 R24, PT, PT, R24, 0x8c, RZ ;  /* 0x0000008c18187810 */ /* 0x000fe40007ffe0ff */
[----:B------:R-:W-:Y:S01]  /*4760*/  IADD3 R31, PT, PT, R31, 0x8c, RZ ;  /* 0x0000008c1f1f7810 */ /* 0x000fe20007ffe0ff */
[----:B------:R-:W-:Y:S06]  /*4770*/  @P0 BRA `(.L_x_67) ;  /* 0xffffffe400800947 */ /* 0x000fec000383ffff */
.L_x_44:
[----:B------:R-:W-:-:S13]  /*4780*/  ISETP.NE.AND P0, PT, R3, 0x3, PT ;  /* 0x000000030300780c */ /* 0x000fda0003f05270 */
[----:B------:R-:W-:Y:S05]  /*4790*/  @P0 EXIT ;  /* 0x000000000000094d */ /* 0x000fea0003800000 */
[----:B------:R-:W-:Y:S05]  /*47a0*/  WARPSYNC.ALL ;  /* 0x0000000000007948 */ /* 0x000fea0003800000 */
[----:B------:R-:W-:Y:S01]  /*47b0*/  NOP ;  /* 0x0000000000007918 */ /* 0x000fe20000000000 */
[----:B------:R-:W1:Y:S01]  /*47c0*/  S2UR UR5, SR_CgaCtaId ;  /* 0x00000000000579c3 */ /* 0x000e620000008800 */
[----:B------:R-:W-:Y:S02]  /*47d0*/  UMOV UR4, 0x50 ;  /* 0x0000005000047882 */ /* 0x000fe40000000000 */
[----:B-1----:R-:W-:-:S09]  /*47e0*/  ULEA UR5, UR5, UR4, 0x18 ;  /* 0x0000000405057291 */ /* 0x002fd2000f8ec0ff */
[----:B--2---:R-:W1:Y:S02]  /*47f0*/  LDS R2, [UR5] ;  /* 0x00000005ff027984 */ /* 0x004e640008000800 */
[----:B-1----:R-:W-:-:S04]  /*4800*/  LOP3.LUT R0, R2, 0xffff, RZ, 0xc0, !PT ;  /* 0x0000ffff02007812 */ /* 0x002fc800078ec0ff */
[----:B------:R-:W-:-:S13]  /*4810*/  ISETP.NE.AND P0, PT, R0, 0xffff, PT ;  /* 0x0000ffff0000780c */ /* 0x000fda0003f05270 */
[----:B------:R-:W-:Y:S05]  /*4820*/  @P0 BRA `(.L_x_68) ;  /* 0x0000000000480947 */ /* 0x000fea0003800000 */
[----:B------:R-:W-:-:S04]  /*4830*/  SHF.R.U32.HI R0, RZ, 0x10, R2 ;  /* 0x00000010ff007819 */ /* 0x000fc80000011602 */
[----:B------:R-:W-:-:S04]  /*4840*/  LOP3.LUT R0, R0, 0x1, RZ, 0xc0, !PT ;  /* 0x0000000100007812 */ /* 0x000fc800078ec0ff */
[----:B------:R-:W-:-:S13]  /*4850*/  ISETP.NE.AND P0, PT, R0, 0x1, PT ;  /* 0x000000010000780c */ /* 0x000fda0003f05270 */
[----:B------:R-:W-:Y:S05]  /*4860*/  @P0 BRA `(.L_x_69) ;  /* 0x00000000002c0947 */ /* 0x000fea0003800000 */
[----:B------:R-:W1:Y:S01]  /*4870*/  S2R R0, SR_LANEID ;  /* 0x0000000000007919 */ /* 0x000e620000000000 */
[----:B------:R-:W-:Y:S01]  /*4880*/  IMAD.MOV.U32 R2, RZ, RZ, -0x20000 ;  /* 0xfffe0000ff027424 */ /* 0x000fe200078e00ff */
[----:B------:R-:W-:Y:S02]  /*4890*/  VOTEU.ANY UR6, UPT, PT ;  /* 0x0000000000067886 */ /* 0x000fe400038e0100 */
[----:B------:R-:W-:Y:S01]  /*48a0*/  UFLO.U32 UR6, UR6 ;  /* 0x00000006000672bd */ /* 0x000fe200080e0000 */
[----:B------:R-:W2:Y:S05]  /*48b0*/  REDUX UR4, R2 ;  /* 0x00000000020473c4 */ /* 0x000eaa0000000000 */
[----:B-1----:R-:W-:-:S02]  /*48c0*/  ISETP.EQ.U32.AND P0, PT, R0, UR6, PT ;  /* 0x0000000600007c0c */ /* 0x002fc4000bf02070 */
[----:B--2---:R-:W-:Y:S01]  /*48d0*/  MOV R0, UR4 ;  /* 0x0000000400007c02 */ /* 0x004fe20008000f00 */
[----:B------:R-:W-:-:S05]  /*48e0*/  UMOV UR4, 0xfffe0000 ;  /* 0xfffe000000047882 */ /* 0x000fca0000000000 */
[----:B------:R1:W-:Y:S05]  /*48f0*/  UTCATOMSWS.AND URZ, UR4 ;  /* 0x0000000400ff79e3 */ /* 0x0003ea0008000000 */
[----:B------:R1:W-:Y:S01]  /*4900*/  @P0 ATOMS.AND RZ, [UR5], R0 ;  /* 0x00000000ffff098c */ /* 0x0003e2000a800005 */
[----:B------:R-:W-:Y:S05]  /*4910*/  BRA `(.L_x_70) ;  /* 0x0000000000147947 */ /* 0x000fea0003800000 */
.L_x_69:
[----:B------:R-:W-:Y:S02]  /*4920*/  MOV R2, 0x4940 ;  /* 0x0000494000027802 */ /* 0x000fe40000000f00 */
[----:B------:R-:W-:Y:S05]  /*4930*/  CALL.REL.NOINC `($__internal_0_$__cuda_sm10x_tcgen05_guardrail_trap_col_being_dealloced_not_returned_by_alloc) ;  /* 0x00000004003c7944 */ /* 0x000fea0003c00000 */
[----:B------:R-:W-:Y:S05]  /*4940*/  BRA `(.L_x_70) ;  /* 0x0000000000087947 */ /* 0x000fea0003800000 */
.L_x_68:
[----:B------:R-:W-:Y:S02]  /*4950*/  MOV R2, 0x4970 ;  /* 0x0000497000027802 */ /* 0x000fe40000000f00 */
[----:B------:R-:W-:Y:S05]  /*4960*/  CALL.REL.NOINC `($__internal_2_$__cuda_sm10x_tcgen05_guardrail_trap_unallocated_columns_being_dealloced) ;  /* 0x0000000400487944 */ /* 0x000fea0003c00000 */
.L_x_70:
[----:B------:R-:W-:Y:S01]  /*4970*/  NOP ;  /* 0x0000000000007918 */ /* 0x000fe20000000000 */
[----:B-1----:R-:W-:Y:S05]  /*4980*/  EXIT ;  /* 0x000000000000794d */ /* 0x002fea0003800000 */
.L_x_13:
[----:B------:R-:W-:-:S07]  /*4990*/  MOV R7, R6 ;  /* 0x0000000600077202 */ /* 0x000fce0000000f00 */
.L_x_71:
[----:B-1----:R1:W2:Y:S02]  /*49a0*/  SYNCS.PHASECHK.TRANS64.TRYWAIT P0, [R3+URZ], R7 ;  /* 0x00000007030075a7 */ /* 0x0022a400080011ff */
[----:B--2---:R-:W-:Y:S05]  /*49b0*/  @!P0 NANOSLEEP.SYNCS 0x989680 ;  /* 0x009896800000895d */ /* 0x004fea0003900000 */
[----:B------:R-:W2:Y:S02]  /*49c0*/  @!P0 SYNCS.PHASECHK.TRANS64 P0, [R3+URZ], R7 ;  /* 0x00000007030085a7 */ /* 0x000ea400080010ff */
[----:B--2---:R-:W-:Y:S05]  /*49d0*/  @!P0 BRA `(.L_x_71) ;  /* 0xfffffffc00f08947 */ /* 0x004fea000383ffff */
[----:B------:R-:W-:Y:S05]  /*49e0*/  BRA `(.L_x_12) ;  /* 0xffffffbc00687947 */ /* 0x000fea000383ffff */
.L_x_16:
[----:B------:R-:W-:-:S07]  /*49f0*/  MOV R3, R2 ;  /* 0x0000000200037202 */ /* 0x000fce0000000f00 */
.L_x_72:
[----:B-1----:R1:W2:Y:S02]  /*4a00*/  SYNCS.PHASECHK.TRANS64.TRYWAIT P0, [R7+URZ], R3 ;  /* 0x00000003070075a7 */ /* 0x0022a400080011ff */
[----:B--2---:R-:W-:Y:S05]  /*4a10*/  @!P0 NANOSLEEP.SYNCS 0x989680 ;  /* 0x009896800000895d */ /* 0x004fea0003900000 */
[----:B------:R-:W2:Y:S02]  /*4a20*/  @!P0 SYNCS.PHASECHK.TRANS64 P0, [R7+URZ], R3 ;  /* 0x00000003070085a7 */ /* 0x000ea400080010ff */
[----:B--2---:R-:W-:Y:S05]  /*4a30*/  @!P0 BRA `(.L_x_72) ;  /* 0xfffffffc00f08947 */ /* 0x004fea000383ffff */
[----:B------:R-:W-:Y:S05]  /*4a40*/  BRA `(.L_x_15) ;  /* 0xffffffbc00d07947 */ /* 0x000fea000383ffff */
.L_x_24:
[----:B------:R-:W-:-:S07]  /*4a50*/  MOV R4, R5 ;  /* 0x0000000500047202 */ /* 0x000fce0000000f00 */
.L_x_73:
[----:B-1----:R1:W2:Y:S02]  /*4a60*/  SYNCS.PHASECHK.TRANS64.TRYWAIT P0, [R2+URZ+0x33400], R5 ;  /* 0x03340005020075a7 */ /* 0x0022a400080011ff */
[----:B--2---:R-:W-:Y:S05]  /*4a70*/  @!P0 NANOSLEEP.SYNCS 0x989680 ;  /* 0x009896800000895d */ /* 0x004fea0003900000 */
[----:B------:R-:W2:Y:S02]  /*4a80*/  @!P0 SYNCS.PHASECHK.TRANS64 P0, [R2+URZ+0x33400], R5 ;  /* 0x03340005020085a7 */ /* 0x000ea400080010ff */
[----:B--2---:R-:W-:Y:S05]  /*4a90*/  @!P0 BRA `(.L_x_73) ;  /* 0xfffffffc00f08947 */ /* 0x004fea000383ffff */
[----:B------:R-:W-:Y:S05]  /*4aa0*/  BRA `(.L_x_74) ;  /* 0xffffffc4000c7947 */ /* 0x000fea000383ffff */
.L_x_29:
[----:B------:R-:W-:Y:S02]  /*4ab0*/  MOV R8, UR10 ;  /* 0x0000000a00087c02 */ /* 0x000fe40008000f00 */
[----:B------:R-:W-:Y:S02]  /*4ac0*/  MOV R9, UR10 ;  /* 0x0000000a00097c02 */ /* 0x000fe40008000f00 */
[----:B------:R-:W-:-:S07]  /*4ad0*/  MOV R4, UR8 ;  /* 0x0000000800047c02 */ /* 0x000fce0008000f00 */
.L_x_75:
[----:B-1----:R1:W2:Y:S02]  /*4ae0*/  SYNCS.PHASECHK.TRANS64.TRYWAIT P1, [R4+URZ+0x334a0], R9 ;  /* 0x0334a009040075a7 */ /* 0x0022a400080211ff */
[----:B--2---:R-:W-:Y:S05]  /*4af0*/  @!P1 NANOSLEEP.SYNCS 0x989680 ;  /* 0x009896800000995d */ /* 0x004fea0003900000 */
[----:B------:R-:W2:Y:S02]  /*4b00*/  @!P1 SYNCS.PHASECHK.TRANS64 P1, [R4+URZ+0x334a0], R9 ;  /* 0x0334a009040095a7 */ /* 0x000ea400080210ff */
[----:B--2---:R-:W-:Y:S05]  /*4b10*/  @!P1 BRA `(.L_x_75) ;  /* 0xfffffffc00f09947 */ /* 0x004fea000383ffff */
[----:B------:R-:W-:Y:S05]  /*4b20*/  BRA `(.L_x_76) ;  /* 0xffffffc800ac7947 */ /* 0x000fea000383ffff */
.L_x_30:
[----:B------:R-:W-:Y:S02]  /*4b30*/  MOV R5, UR11 ;  /* 0x0000000b00057c02 */ /* 0x000fe40008000f00 */
[----:B------:R-:W-:Y:S07]  /*4b40*/  MOV R8, R9 ;  /* 0x0000000900087202 */ /* 0x000fee0000000f00 */
.L_x_77:
[----:B-1----:R1:W2:Y:S02]  /*4b50*/  SYNCS.PHASECHK.TRANS64.TRYWAIT P1, [R5+URZ+0x33460], R9 ;  /* 0x03346009050075a7 */ /* 0x0022a400080211ff */
[----:B--2---:R-:W-:Y:S05]  /*4b60*/  @!P1 NANOSLEEP.SYNCS 0x989680 ;  /* 0x009896800000995d */ /* 0x004fea0003900000 */
[----:B------:R-:W2:Y:S02]  /*4b70*/  @!P1 SYNCS.PHASECHK.TRANS64 P1, [R5+URZ+0x33460], R9 ;  /* 0x03346009050095a7 */ /* 0x000ea400080210ff */
[----:B--2---:R-:W-:Y:S05]  /*4b80*/  @!P1 BRA `(.L_x_77) ;  /* 0xfffffffc00f09947 */ /* 0x004fea000383ffff */
[----:B------:R-:W-:Y:S05]  /*4b90*/  BRA `(.L_x_78) ;  /* 0xffffffc800b07947 */ /* 0x000fea000383ffff */
.L_x_32:
[----:B------:R-:W-:Y:S02]  /*4ba0*/  MOV R5, UR14 ;  /* 0x0000000e00057c02 */ /* 0x000fe40008000f00 */
[----:B------:R-:W-:Y:S07]  /*4bb0*/  MOV R8, R9 ;  /* 0x0000000900087202 */ /* 0x000fee0000000f00 */
.L_x_79:
[----:B-1----:R1:W2:Y:S02]  /*4bc0*/  SYNCS.PHASECHK.TRANS64.TRYWAIT P1, [R5+URZ+0x33460], R9 ;  /* 0x03346009050075a7 */ /* 0x0022a400080211ff */
[----:B--2---:R-:W-:Y:S05]  /*4bd0*/  @!P1 NANOSLEEP.SYNCS 0x989680 ;  /* 0x009896800000995d */ /* 0x004fea0003900000 */
[----:B------:R-:W2:Y:S02]  /*4be0*/  @!P1 SYNCS.PHASECHK.TRANS64 P1, [R5+URZ+0x33460], R9 ;  /* 0x03346009050095a7 */ /* 0x000ea400080210ff */
[----:B--2---:R-:W-:Y:S05]  /*4bf0*/  @!P1 BRA `(.L_x_79) ;  /* 0xfffffffc00f09947 */ /* 0x004fea000383ffff */
[----:B------:R-:W-:Y:S05]  /*4c00*/  BRA `(.L_x_80) ;  /* 0xffffffcc008c7947 */ /* 0x000fea000383ffff */
.L_x_37:
[-C--:B------:R-:W-:Y:S02]  /*4c10*/  MOV R22, R4.reuse ;  /* 0x0000000400167202 */ /* 0x080fe40000000f00 */
[----:B------:R-:W-:Y:S07]  /*4c20*/  MOV R23, R4 ;  /* 0x0000000400177202 */ /* 0x000fee0000000f00 */
.L_x_81:
[----:B-1----:R1:W2:Y:S02]  /*4c30*/  SYNCS.PHASECHK.TRANS64.TRYWAIT P0, [R17+URZ+0x30], R23 ;  /* 0x00003017110075a7 */ /* 0x0022a400080011ff */
[----:B--2---:R-:W-:Y:S05]  /*4c40*/  @!P0 NANOSLEEP.SYNCS 0x989680 ;  /* 0x009896800000895d */ /* 0x004fea0003900000 */
[----:B------:R-:W2:Y:S02]  /*4c50*/  @!P0 SYNCS.PHASECHK.TRANS64 P0, [R17+URZ+0x30], R23 ;  /* 0x00003017110085a7 */ /* 0x000ea400080010ff */
[----:B--2---:R-:W-:Y:S05]  /*4c60*/  @!P0 BRA `(.L_x_81) ;  /* 0xfffffffc00f08947 */ /* 0x004fea000383ffff */
[----:B------:R-:W-:Y:S05]  /*4c70*/  BRA `(.L_x_82) ;  /* 0xffffffd400347947 */ /* 0x000fea000383ffff */
.L_x_38:
[-C--:B------:R-:W-:Y:S02]  /*4c80*/  MOV R26, R19.reuse ;  /* 0x00000013001a7202 */ /* 0x080fe40000000f00 */
[----:B------:R-:W-:Y:S07]  /*4c90*/  MOV R27, R19 ;  /* 0x00000013001b7202 */ /* 0x000fee0000000f00 */
.L_x_83:
[----:B-1----:R1:W2:Y:S02]  /*4ca0*/  SYNCS.PHASECHK.TRANS64.TRYWAIT P0, [R28+URZ+0x30], R27 ;  /* 0x0000301b1c0075a7 */ /* 0x0022a400080011ff */
[----:B--2---:R-:W-:Y:S05]  /*4cb0*/  @!P0 NANOSLEEP.SYNCS 0x989680 ;  /* 0x009896800000895d */ /* 0x004fea0003900000 */
[----:B------:R-:W2:Y:S02]  /*4cc0*/  @!P0 SYNCS.PHASECHK.TRANS64 P0, [R28+URZ+0x30], R27 ;  /* 0x0000301b1c0085a7 */ /* 0x000ea400080010ff */
[----:B--2---:R-:W-:Y:S05]  /*4cd0*/  @!P0 BRA `(.L_x_83) ;  /* 0xfffffffc00f08947 */ /* 0x004fea000383ffff */
[----:B------:R-:W-:Y:S05]  /*4ce0*/  BRA `(.L_x_84) ;  /* 0xffffffd800107947 */ /* 0x000fea000383ffff */
.L_x_39:
[-C--:B-1----:R-:W-:Y:S02]  /*4cf0*/  MOV R28, R19.reuse ;  /* 0x00000013001c7202 */ /* 0x082fe40000000f00 */
[----:B------:R-:W-:Y:S07]  /*4d00*/  MOV R29, R19 ;  /* 0x00000013001d7202 */ /* 0x000fee0000000f00 */
.L_x_85:
[----:B-1----:R1:W2:Y:S02]  /*4d10*/  SYNCS.PHASECHK.TRANS64.TRYWAIT P1, [R26+URZ+0x30], R29 ;  /* 0x0000301d1a0075a7 */ /* 0x0022a400080211ff */
[----:B--2---:R-:W-:Y:S05]  /*4d20*/  @!P1 NANOSLEEP.SYNCS 0x989680 ;  /* 0x009896800000995d */ /* 0x004fea0003900000 */
[----:B------:R-:W2:Y:S02]  /*4d30*/  @!P1 SYNCS.PHASECHK.TRANS64 P1, [R26+URZ+0x30], R29 ;  /* 0x0000301d1a0095a7 */ /* 0x000ea400080210ff */
[----:B--2---:R-:W-:Y:S05]  /*4d40*/  @!P1 BRA `(.L_x_85) ;  /* 0xfffffffc00f09947 */ /* 0x004fea000383ffff */
[----:B------:R-:W-:Y:S05]  /*4d50*/  BRA `(.L_x_86) ;  /* 0xffffffd800807947 */ /* 0x000fea000383ffff */
.L_x_40:
[-C--:B------:R-:W-:Y:S02]  /*4d60*/  MOV R26, R7.reuse ;  /* 0x00000007001a7202 */ /* 0x080fe40000000f00 */
[----:B------:R-:W-:Y:S07]  /*4d70*/  MOV R27, R7 ;  /* 0x00000007001b7202 */ /* 0x000fee0000000f00 */
.L_x_87:
[----:B-1----:R1:W2:Y:S02]  /*4d80*/  SYNCS.PHASECHK.TRANS64.TRYWAIT P0, [R28+URZ+0x30], R27 ;  /* 0x0000301b1c0075a7 */ /* 0x0022a400080011ff */
[----:B--2---:R-:W-:Y:S05]  /*4d90*/  @!P0 NANOSLEEP.SYNCS 0x989680 ;  /* 0x009896800000895d */ /* 0x004fea0003900000 */
[----:B------:R-:W2:Y:S02]  /*4da0*/  @!P0 SYNCS.PHASECHK.TRANS64 P0, [R28+URZ+0x30], R27 ;  /* 0x0000301b1c0085a7 */ /* 0x000ea400080010ff */
[----:B--2---:R-:W-:Y:S05]  /*4db0*/  @!P0 BRA `(.L_x_87) ;  /* 0xfffffffc00f08947 */ /* 0x004fea000383ffff */
[----:B------:R-:W-:Y:S05]  /*4dc0*/  BRA `(.L_x_88) ;  /* 0xffffffd800d07947 */ /* 0x000fea000383ffff */
.L_x_45:
[----:B------:R-:W-:-:S07]  /*4dd0*/  MOV R6, R7 ;  /* 0x0000000700067202 */ /* 0x000fce0000000f00 */
.L_x_89:
[----:B-1----:R1:W2:Y:S02]  /*4de0*/  SYNCS.PHASECHK.TRANS64.TRYWAIT P2, [R2+URZ+0x33490], R7 ;  /* 0x03349007020075a7 */ /* 0x0022a400080411ff */
[----:B--2---:R-:W-:Y:S05]  /*4df0*/  @!P2 NANOSLEEP.SYNCS 0x989680 ;  /* 0x009896800000a95d */ /* 0x004fea0003900000 */
[----:B------:R-:W2:Y:S02]  /*4e00*/  @!P2 SYNCS.PHASECHK.TRANS64 P2, [R2+URZ+0x33490], R7 ;  /* 0x033490070200a5a7 */ /* 0x000ea400080410ff */
[----:B--2---:R-:W-:Y:S05]  /*4e10*/  @!P2 BRA `(.L_x_89) ;  /* 0xfffffffc00f0a947 */ /* 0x004fea000383ffff */
[----:B------:R-:W-:Y:S05]  /*4e20*/  BRA `(.L_x_90) ;  /* 0xffffffe000247947 */ /* 0x000fea000383ffff */
        .weak           $__internal_0_$__cuda_sm10x_tcgen05_guardrail_trap_col_being_dealloced_not_returned_by_alloc
        .type           $__internal_0_$__cuda_sm10x_tcgen05_guardrail_trap_col_being_dealloced_not_returned_by_alloc,@function
        .size           $__internal_0_$__cuda_sm10x_tcgen05_guardrail_trap_col_being_dealloced_not_returned_by_alloc,($__internal_1_$__cuda_sm10x_tcgen05_guardrail_trap_phase_invalid_during_alloc - $__internal_0_$__cuda_sm10x_tcgen05_guardrail_trap_col_being_dealloced_not_returned_by_alloc)
$__internal_0_$__cuda_sm10x_tcgen05_guardrail_trap_col_being_dealloced_not_returned_by_alloc:
[----:B------:R-:W-:Y:S05]  /*4e30*/  BPT.TRAP 0x1 ;  /* 0x000000040000795c */ /* 0x000fea0000300000 */
[----:B------:R-:W-:-:S04]  /*4e40*/  HFMA2 R3, -RZ, RZ, 0, 0 ;  /* 0x00000000ff037431 */ /* 0x000fc800000001ff */
[----:B------:R-:W-:Y:S05]  /*4e50*/  RET.REL.NODEC R2 `(_ZN9deep_gemm24sm100_fp8_gemm_1d1d_implILN4cute4UMMA5MajorE0ELS3_0ELj0ELj4096ELj7168ELj128ELj224ELj128ELj1ELj128ELj128ELj64ELj6ELj128ELj128ELj2ELb0ELj140ELNS_8GemmTypeE0ELb0EN7cutlass10bfloat16_tENS_16EpilogueIdentityEEEvPijjj14CUtensorMap_stS9_S9_S9_S9_) ;  /* 0xffffffb002687950 */ /* 0x000fea0003c3ffff */
        .weak           $__internal_1_$__cuda_sm10x_tcgen05_guardrail_trap_phase_invalid_during_alloc
        .type           $__internal_1_$__cuda_sm10x_tcgen05_guardrail_trap_phase_invalid_during_alloc,@function
        .size           $__internal_1_$__cuda_sm10x_tcgen05_guardrail_trap_phase_invalid_during_alloc,($__internal_2_$__cuda_sm10x_tcgen05_guardrail_trap_unallocated_columns_being_dealloced - $__internal_1_$__cuda_sm10x_tcgen05_guardrail_trap_phase_invalid_during_alloc)
$__internal_1_$__cuda_sm10x_tcgen05_guardrail_trap_phase_invalid_during_alloc:
[----:B------:R-:W-:Y:S05]  /*4e60*/  BPT.TRAP 0x1 ;  /* 0x000000040000795c */ /* 0x000fea0000300000 */
[----:B------:R-:W-:-:S04]  /*4e70*/  MOV R3, 0x0 ;  /* 0x0000000000037802 */ /* 0x000fc80000000f00 */
[----:B------:R-:W-:Y:S05]  /*4e80*/  RET.REL.NODEC R2 `(_ZN9deep_gemm24sm100_fp8_gemm_1d1d_implILN4cute4UMMA5MajorE0ELS3_0ELj0ELj4096ELj7168ELj128ELj224ELj128ELj1ELj128ELj128ELj64ELj6ELj128ELj128ELj2ELb0ELj140ELNS_8GemmTypeE0ELb0EN7cutlass10bfloat16_tENS_16EpilogueIdentityEEEvPijjj14CUtensorMap_stS9_S9_S9_S9_) ;  /* 0xffffffb0025c7950 */ /* 0x000fea0003c3ffff */
        .weak           $__internal_2_$__cuda_sm10x_tcgen05_guardrail_trap_unallocated_columns_being_dealloced
        .type           $__internal_2_$__cuda_sm10x_tcgen05_guardrail_trap_unallocated_columns_being_dealloced,@function
        .size           $__internal_2_$__cuda_sm10x_tcgen05_guardrail_trap_unallocated_columns_being_dealloced,($__internal_3_$__cuda_sm20_div_u16 - $__internal_2_$__cuda_sm10x_tcgen05_guardrail_trap_unallocated_columns_being_dealloced)
$__internal_2_$__cuda_sm10x_tcgen05_guardrail_trap_unallocated_columns_being_dealloced:
[----:B------:R-:W-:Y:S05]  /*4e90*/  BPT.TRAP 0x1 ;  /* 0x000000040000795c */ /* 0x000fea0000300000 */
[----:B------:R-:W-:-:S04]  /*4ea0*/  HFMA2 R3, -RZ, RZ, 0, 0 ;  /* 0x00000000ff037431 */ /* 0x000fc800000001ff */
[----:B------:R-:W-:Y:S05]  /*4eb0*/  RET.REL.NODEC R2 `(_ZN9deep_gemm24sm100_fp8_gemm_1d1d_implILN4cute4UMMA5MajorE0ELS3_0ELj0ELj4096ELj7168ELj128ELj224ELj128ELj1ELj128ELj128ELj64ELj6ELj128ELj128ELj2ELb0ELj140ELNS_8GemmTypeE0ELb0EN7cutlass10bfloat16_tENS_16EpilogueIdentityEEEvPijjj14CUtensorMap_stS9_S9_S9_S9_) ;  /* 0xffffffb002507950 */ /* 0x000fea0003c3ffff */
        .weak           $__internal_3_$__cuda_sm20_div_u16
        .type           $__internal_3_$__cuda_sm20_div_u16,@function
        .size           $__internal_3_$__cuda_sm20_div_u16,(.L_x_95 - $__internal_3_$__cuda_sm20_div_u16)
$__internal_3_$__cuda_sm20_div_u16:
[----:B------:R-:W1:Y:S01]  /*4ec0*/  I2F.U16 R13, R35 ;  /* 0x00000023000d7306 */ /* 0x000e620000101000 */
[----:B------:R-:W-:-:S07]  /*4ed0*/  IMAD.MOV.U32 R5, RZ, RZ, 0x4b800000 ;  /* 0x4b800000ff057424 */ /* 0x000fce00078e00ff */
[----:B------:R-:W-:Y:S01]  /*4ee0*/  I2F.U16.RZ R12, R12 ;  /* 0x0000000c000c7306 */ /* 0x000fe2000010d000 */
[C---:B-1----:R-:W-:Y:S02]  /*4ef0*/  FSETP.GEU.AND P1, PT, |R13|.reuse, 1.175494350822287508e-38, PT ;  /* 0x008000000d00780b */ /* 0x042fe40003f2e200 */
[----:B------:R-:W-:Y:S02]  /*4f00*/  FSETP.GT.AND P2, PT, |R13|, 8.50705917302346158658e+37, PT ;  /* 0x7e8000000d00780b */ /* 0x000fe40003f44200 */
[----:B------:R-:W-:Y:S02]  /*4f10*/  FSEL R5, R5, 1, !P1 ;  /* 0x3f80000005057808 */ /* 0x000fe40004800000 */
[----:B------:R-:W-:Y:S02]  /*4f20*/  ISETP.NE.U32.AND P1, PT, R35, RZ, PT ;  /* 0x000000ff2300720c */ /* 0x000fe40003f25070 */
[----:B------:R-:W-:-:S05]  /*4f30*/  FSEL R14, R5, 0.25, !P2 ;  /* 0x3e800000050e7808 */ /* 0x000fca0005000000 */
[----:B------:R-:W-:-:S06]  /*4f40*/  FMUL R5, R13, R14 ;  /* 0x0000000e0d057220 */ /* 0x000fcc0000400000 */
[----:B------:R-:W1:Y:S02]  /*4f50*/  MUFU.RCP R5, R5 ;  /* 0x0000000500057308 */ /* 0x000e640000001000 */
[----:B-1----:R-:W-:Y:S01]  /*4f60*/  FMUL R13, R14, R5 ;  /* 0x000000050e0d7220 */ /* 0x002fe20000400000 */
[----:B------:R-:W-:-:S03]  /*4f70*/  IMAD.MOV.U32 R5, RZ, RZ, 0x0 ;  /* 0x00000000ff057424 */ /* 0x000fc600078e00ff */
[----:B------:R-:W-:-:S04]  /*4f80*/  VIADD R13, R13, 0x2 ;  /* 0x000000020d0d7836 */ /* 0x000fc80000000000 */
[----:B------:R-:W-:-:S04]  /*4f90*/  FMUL.RZ R13, R12, R13 ;  /* 0x0000000d0c0d7220 */ /* 0x000fc8000040c000 */
[----:B------:R-:W1:Y:S02]  /*4fa0*/  F2I.U32.TRUNC.NTZ R36, R13 ;  /* 0x0000000d00247305 */ /* 0x000e64000020f000 */
[----:B-1----:R-:W-:Y:S02]  /*4fb0*/  LOP3.LUT R36, R36, 0xffff, RZ, 0xc0, !PT ;  /* 0x0000ffff24247812 */ /* 0x002fe400078ec0ff */
[----:B------:R-:W-:Y:S01]  /*4fc0*/  @!P1 MOV R36, 0xffffffff ;  /* 0xffffffff00249802 */ /* 0x000fe20000000f00 */
[----:B------:R-:W-:Y:S06]  /*4fd0*/  RET.REL.NODEC R4 `(_ZN9deep_gemm24sm100_fp8_gemm_1d1d_implILN4cute4UMMA5MajorE0ELS3_0ELj0ELj4096ELj7168ELj128ELj224ELj128ELj1ELj128ELj128ELj64ELj6ELj128ELj128ELj2ELb0ELj140ELNS_8GemmTypeE0ELb0EN7cutlass10bfloat16_tENS_16EpilogueIdentityEEEvPijjj14CUtensorMap_stS9_S9_S9_S9_) ;  /* 0xffffffb004087950 */ /* 0x000fec0003c3ffff */
.L_x_91:
[----:B------:R-:W-:-:S00]  /*4fe0*/  BRA `(.L_x_91) ;  /* 0xfffffffc00fc7947 */ /* 0x000fc0000383ffff */
[----:B------:R-:W-:-:S00]  /*4ff0*/  NOP ;  /* 0x0000000000007918 */ /* 0x000fc00000000000 */
        /* <DEDUP_REMOVED lines=8> */
.L_x_95:


//--------------------- .nv.shared._ZN9deep_gemm24sm100_fp8_gemm_1d1d_implILN4cute4UMMA5MajorE0ELS3_0ELj0ELj4096ELj7168ELj128ELj224ELj128ELj1ELj128ELj128ELj64ELj6ELj128ELj128ELj2ELb0ELj140ELNS_8GemmTypeE0ELb0EN7cutlass10bfloat16_tENS_16EpilogueIdentityEEEvPijjj14CUtensorMap_stS9_S9_S9_S9_ --------------------------
	.section	.nv.shared._ZN9deep_gemm24sm100_fp8_gemm_1d1d_implILN4cute4UMMA5MajorE0ELS3_0ELj0ELj4096ELj7168ELj128ELj224ELj128ELj1ELj128ELj128ELj64ELj6ELj128ELj128ELj2ELb0ELj140ELNS_8GemmTypeE0ELb0EN7cutlass10bfloat16_tENS_16EpilogueIdentityEEEvPijjj14CUtensorMap_stS9_S9_S9_S9_,"aw",@nobits
	.sectionflags	@""
	.align	1024
	.zero		1024


//--------------------- .nv.shared.reserved.0     --------------------------
	.section	.nv.shared.reserved.0,"aw",@nobits
	.align	8
	.weak		__nv_reservedSMEM_offset_0_alias
	.size		__nv_reservedSMEM_offset_0_alias, 0, 64
	.other		__nv_reservedSMEM_offset_0_alias,@"STO_CUDA_RESERVED_SHARED STV_DEFAULT"
__nv_reservedSMEM_offset_0_alias:
	.zero		0
.nv.shared.reserved.0:
	.zero		64
	.weak		__nv_reservedSMEM_allocation_phase
	.type		__nv_reservedSMEM_allocation_phase,@object
	.size		__nv_reservedSMEM_allocation_phase,(.L_0 - __nv_reservedSMEM_allocation_phase)
__nv_reservedSMEM_allocation_phase:
	.zero		1
.L_0:
	.zero		7
	.weak		__nv_reservedSMEM_devtool_atexit_pc
	.type		__nv_reservedSMEM_devtool_atexit_pc,@object
	.size		__nv_reservedSMEM_devtool_atexit_pc,(__nv_reservedSMEM_allocation_mask - __nv_reservedSMEM_devtool_atexit_pc)
__nv_reservedSMEM_devtool_atexit_pc:
	.zero		8
	.weak		__nv_reservedSMEM_allocation_mask
	.type		__nv_reservedSMEM_allocation_mask,@object
	.size		__nv_reservedSMEM_allocation_mask,(.L_2 - __nv_reservedSMEM_allocation_mask)
__nv_reservedSMEM_allocation_mask:
	.zero		4
.L_2:
	.zero		4
	.weak		__nv_reservedSMEM_tmem_allocation_pipeline_mbarrier
	.type		__nv_reservedSMEM_tmem_allocation_pipeline_mbarrier,@object
	.size		__nv_reservedSMEM_tmem_allocation_pipeline_mbarrier,(__nv_reservedSMEM_tmem_allocation_pipeline_mbarrier_parity - __nv_reservedSMEM_tmem_allocation_pipeline_mbarrier)
__nv_reservedSMEM_tmem_allocation_pipeline_mbarrier:
	.zero		8
	.weak		__nv_reservedSMEM_tmem_allocation_pipeline_mbarrier_parity
	.type		__nv_reservedSMEM_tmem_allocation_pipeline_mbarrier_parity,@object
	.size		__nv_reservedSMEM_tmem_allocation_pipeline_mbarrier_parity,(.L_4 - __nv_reservedSMEM_tmem_allocation_pipeline_mbarrier_parity)
__nv_reservedSMEM_tmem_allocation_pipeline_mbarrier_parity:
	.zero		4
.L_4:


//--------------------- .nv.global                --------------------------
	.section	.nv.global,"aw",@nobits
.nv.global:
	.type		_ZN47_INTERNAL_2c043972_9_kernel_cu_034ab24b_28952084cute1_E,@object
	.size		_ZN47_INTERNAL_2c043972_9_kernel_cu_034ab24b_28952084cute1_E,(_ZN47_INTERNAL_2c043972_9_kernel_cu_034ab24b_28952084cuda3std3__45__cpo6cbeginE - _ZN47_INTERNAL_2c043972_9_kernel_cu_034ab24b_28952084cute1_E)
_ZN47_INTERNAL_2c043972_9_kernel_cu_034ab24b_28952084cute1_E:
	.zero		1
	.type		_ZN47_INTERNAL_2c043972_9_kernel_cu_034ab24b_28952084cuda3std3__45__cpo6cbeginE,@object
	.size		_ZN47_INTERNAL_2c043972_9_kernel_cu_034ab24b_28952084cuda3std3__45__cpo6cbeginE,(_ZN47_INTERNAL_2c043972_9_kernel_cu_034ab24b_28952084cuda3std3__48in_placeE - _ZN47_INTERNAL_2c043972_9_kernel_cu_034ab24b_28952084cuda3std3__45__cpo6cbeginE)
_ZN47_INTERNAL_2c043972_9_kernel_cu_034ab24b_28952084cuda3std3__45__cpo6cbeginE:
	.zero		1
	.type		_ZN47_INTERNAL_2c043972_9_kernel_cu_034ab24b_28952084cuda3std3__48in_placeE,@object
	.size		_ZN47_INTERNAL_2c043972_9_kernel_cu_034ab24b_28952084cuda3std3__48in_placeE,(_ZN47_INTERNAL_2c043972_9_kernel_cu_034ab24b_28952084cuda3std6ranges3__45__cpo9iter_moveE - _ZN47_INTERNAL_2c043972_9_kernel_cu_034ab24b_28952084cuda3std3__48in_placeE)
_ZN47_INTERNAL_2c043972_9_kernel_cu_034ab24b_28952084cuda3std3__48in_placeE:
	.zero		1
	.type		_ZN47_INTERNAL_2c043972_9_kernel_cu_034ab24b_28952084cuda3std6ranges3__45__cpo9iter_moveE,@object
	.size		_ZN47_INTERNAL_2c043972_9_kernel_cu_034ab24b_28952084cuda3std6ranges3__45__cpo9iter_moveE,(_ZN47_INTERNAL_2c043972_9_kernel_cu_034ab24b_28952084cuda3std3__45__cpo5beginE - _ZN47_INTERNAL_2c043972_9_kernel_cu_034ab24b_28952084cuda3std6ranges3__45__cpo9iter_moveE)
_ZN47_INTERNAL_2c043972_9_kernel_cu_034ab24b_28952084cuda3std6ranges3__45__cpo9iter_moveE:
	.zero		1
	.type		_ZN47_INTERNAL_2c043972_9_kernel_cu_034ab24b_28952084cuda3std3__45__cpo5beginE,@object
	.size		_ZN47_INTERNAL_2c043972_9_kernel_cu_034ab24b_28952084cuda3std3__45__cpo5beginE,(_ZN47_INTERNAL_2c043972_9_kernel_cu_034ab24b_28952084cuda3std3__449_GLOBAL__N__2c043972_9_kernel_cu_034ab24b_28952086ignoreE - _ZN47_INTERNAL_2c043972_9_kernel_cu_034ab24b_28952084cuda3std3__45__cpo5beginE)
_ZN47_INTERNAL_2c043972_9_kernel_cu_034ab24b_28952084cuda3std3__45__cpo5beginE:
	.zero		1
	.type		_ZN47_INTERNAL_2c043972_9_kernel_cu_034ab24b_28952084cuda3std3__449_GLOBAL__N__2c043972_9_kernel_cu_034ab24b_28952086ignoreE,@object
	.size		_ZN47_INTERNAL_2c043972_9_kernel_cu_034ab24b_28952084cuda3std3__449_GLOBAL__N__2c043972_9_kernel_cu_034ab24b_28952086ignoreE,(_ZN47_INTERNAL_2c043972_9_kernel_cu_034ab24b_28952084cute7productE - _ZN47_INTERNAL_2c043972_9_kernel_cu_034ab24b_28952084cuda3std3__449_GLOBAL__N__2c043972_9_kernel_cu_034ab24b_28952086ignoreE)
_ZN47_INTERNAL_2c043972_9_kernel_cu_034ab24b_28952084cuda3std3__449_GLOBAL__N__2c043972_9_kernel_cu_034ab24b_28952086ignoreE:
	.zero		1
	.type		_ZN47_INTERNAL_2c043972_9_kernel_cu_034ab24b_28952084cute7productE,@object
	.size		_ZN47_INTERNAL_2c043972_9_kernel_cu_034ab24b_28952084cute7productE,(_ZN47_INTERNAL_2c043972_9_kernel_cu_034ab24b_28952084cuda3std3__45__cpo3endE - _ZN47_INTERNAL_2c043972_9_kernel_cu_034ab24b_28952084cute7productE)
_ZN47_INTERNAL_2c043972_9_kernel_cu_034ab24b_28952084cute7productE:
	.zero		1
	.type		_ZN47_INTERNAL_2c043972_9_kernel_cu_034ab24b_28952084cuda3std3__45__cpo3endE,@object
	.size		_ZN47_INTERNAL_2c043972_9_kernel_cu_034ab24b_28952084cuda3std3__45__cpo3endE,(_ZN47_INTERNAL_2c043972_9_kernel_cu_034ab24b_28952084cuda3std3__419piecewise_constructE - _ZN47_INTERNAL_2c043972_9_kernel_cu_034ab24b_28952084cuda3std3__45__cpo3endE)
_ZN47_INTERNAL_2c043972_9_kernel_cu_034ab24b_28952084cuda3std3__45__cpo3endE:
	.zero		1
	.type		_ZN47_INTERNAL_2c043972_9_kernel_cu_034ab24b_28952084cuda3std3__419piecewise_constructE,@object
	.size		_ZN47_INTERNAL_2c043972_9_kernel_cu_034ab24b_28952084cuda3std3__419piecewise_constructE,(_ZN47_INTERNAL_2c043972_9_kernel_cu_034ab24b_28952084cuda3std3__45__cpo4cendE - _ZN47_INTERNAL_2c043972_9_kernel_cu_034ab24b_28952084cuda3std3__419piecewise_constructE)
_ZN47_INTERNAL_2c043972_9_kernel_cu_034ab24b_28952084cuda3std3__419piecewise_constructE:
	.zero		1
	.type		_ZN47_INTERNAL_2c043972_9_kernel_cu_034ab24b_28952084cuda3std3__45__cpo4cendE,@object
	.size		_ZN47_INTERNAL_2c043972_9_kernel_cu_034ab24b_28952084cuda3std3__45__cpo4cendE,(_ZN47_INTERNAL_2c043972_9_kernel_cu_034ab24b_28952084cuda3std6ranges3__45__cpo4swapE - _ZN47_INTERNAL_2c043972_9_kernel_cu_034ab24b_28952084cuda3std3__45__cpo4cendE)
_ZN47_INTERNAL_2c043972_9_kernel_cu_034ab24b_28952084cuda3std3__45__cpo4cendE:
	.zero		1
	.type		_ZN47_INTERNAL_2c043972_9_kernel_cu_034ab24b_28952084cuda3std6ranges3__45__cpo4swapE,@object
	.size		_ZN47_INTERNAL_2c043972_9_kernel_cu_034ab24b_28952084cuda3std6ranges3__45__cpo4swapE,(.L_12 - _ZN47_INTERNAL_2c043972_9_kernel_cu_034ab24b_28952084cuda3std6ranges3__45__cpo4swapE)
_ZN47_INTERNAL_2c043972_9_kernel_cu_034ab24b_28952084cuda3std6ranges3__45__cpo4swapE:
	.zero		1
.L_12:


//--------------------- .nv.constant0._ZN9deep_gemm24sm100_fp8_gemm_1d1d_implILN4cute4UMMA5MajorE0ELS3_0ELj0ELj4096ELj7168ELj128ELj224ELj128ELj1ELj128ELj128ELj64ELj6ELj128ELj128ELj2ELb0ELj140ELNS_8GemmTypeE0ELb0EN7cutlass10bfloat16_tENS_16EpilogueIdentityEEEvPijjj14CUtensorMap_stS9_S9_S9_S9_ --------------------------
	.section	.nv.constant0._ZN9deep_gemm24sm100_fp8_gemm_1d1d_implILN4cute4UMMA5MajorE0ELS3_0ELj0ELj4096ELj7168ELj128ELj224ELj128ELj1ELj128ELj128ELj64ELj6ELj128ELj128ELj2ELb0ELj140ELNS_8GemmTypeE0ELb0EN7cutlass10bfloat16_tENS_16EpilogueIdentityEEEvPijjj14CUtensorMap_stS9_S9_S9_S9_,"a",@progbits
	.sectionflags	@""
	.align	4
.nv.constant0._ZN9deep_gemm24sm100_fp8_gemm_1d1d_implILN4cute4UMMA5MajorE0ELS3_0ELj0ELj4096ELj7168ELj128ELj224ELj128ELj1ELj128ELj128ELj64ELj6ELj128ELj128ELj2ELb0ELj140ELNS_8GemmTypeE0ELb0EN7cutlass10bfloat16_tENS_16EpilogueIdentityEEEvPijjj14CUtensorMap_stS9_S9_S9_S9_:
	.zero		1600


//--------------------- SYMBOLS --------------------------

	.type		.nv.reservedSmem.offset0,@object
	.size		.nv.reservedSmem.offset0,0x4
	.type		.nv.reservedSmem.cap,@object
	.size		.nv.reservedSmem.cap,0x4
